	.target	sm_100a

	.elftype	@"ET_EXEC"


//--------------------- .note.nv.tkinfo           --------------------------
	.section	.note.nv.tkinfo,"",@"SHT_NOTE"
	.sectionflags	@"SHF_NOTE_NV_TKINFO"
	.tkinfo
        /*0018*/ 	.word	0x00000002
        /*0030*/ 	.string	""
        /*0030*/ 	.string	"ptxas"
        /*0030*/ 	.string	"Cuda compilation tools, release 13.0, V13.0.88"
        /*0030*/ 	.string	"Build cuda_13.0.r13.0/compiler.36424714_0"
        /*0030*/ 	.string	"-arch sm_100a -m 64 "



//--------------------- .note.nv.cuinfo           --------------------------
	.section	.note.nv.cuinfo,"",@"SHT_NOTE"
	.sectionflags	@"SHF_NOTE_NV_CUINFO"
        /*0018*/ 	.short	0x0002
        /*001a*/ 	.short	0x0064
        /*001c*/ 	.short	0x0082
	.zero		2


//--------------------- .nv.info                  --------------------------
	.section	.nv.info,"",@"SHT_CUDA_INFO"
	.align	4


	//----- nvinfo : EIATTR_REGCOUNT
	.align		4
        /*0000*/ 	.byte	0x04, 0x2f
        /*0002*/ 	.short	(.L_19 - .L_18)
	.align		4
.L_18:
        /*0004*/ 	.word	index@(_ZN7cutlass13device_kernelINS_4gemm6kernel13GemmUniversalIN4cute5tupleIJiiiiEEENS1_10collective13CollectiveMmaINS1_35MainloopSm100TmaUmmaWarpSpecializedILi2ELi2ELi4ENS5_IJNS4_1CILi8EEENSA_ILi1EEESC_EEEEENS5_IJNSA_ILi64EEENSA_ILi256EEESF_EEEfNS5_IJlSC_lEEEfSI_NS4_8TiledMMAINS4_8MMA_AtomIJNS4_17SM100_MMA_TF32_SSINS_10tfloat32_tESM_fLi64ELi256ELNS4_4UMMA5MajorE0ELSO_0ELNSN_7ScaleInE0ELSP_0EEEEEENS4_6LayoutINS5_IJSC_SC_SC_EEENS5_IJNSA_ILi0EEESU_SU_EEEEENS5_IJNS4_10UnderscoreESX_SX_EEEEENS4_13SM90_TMA_LOADENS4_14ComposedLayoutINS4_7SwizzleILi3ELi4ELi3EEENS4_18smem_ptr_flag_bitsILi32EEENSS_INS5_IJSB_NSA_ILi32EEEEEENS5_IJS16_SC_EEEEEEEvNS4_8identityENS4_23SM90_TMA_LOAD_MULTICASTES1A_vS1B_EENS_8epilogue10collective18CollectiveEpilogueINS1E_23Sm100TmaWarpSpecializedILi4ELi2ELi16ELb1ELb0EEEJSH_NS5_IJNSS_ISF_SC_EENSS_IS16_SC_EEEEEfSI_fSI_NS1E_6fusion15FusionCallbacksIS1I_NS1M_17LinearCombinationIffffLNS_15FloatRoundStyleE2EEESH_S1L_JEEENS4_5SM1004TMEM4LOAD26SM100_TMEM_LOAD_16dp128b8xES10_S1A_NS4_17SM75_U32x4_LDSM_NENS4_14SM90_TMA_STOREES1A_NS4_17SM90_U32x4_STSM_NENS4_39AutoVectorizingCopyWithAssumedAlignmentILi128EEEEEEvvEEEEvNT_6ParamsE)
        /*0008*/ 	.word	0x00000060


	//----- nvinfo : EIATTR_FRAME_SIZE
	.align		4
.L_19:
        /*000c*/ 	.byte	0x04, 0x11
        /*000e*/ 	.short	(.L_21 - .L_20)
	.align		4
.L_20:
        /*0010*/ 	.word	index@($__internal_2_$__cuda_sm10x_tcgen05_guardrail_trap_unallocated_columns_being_dealloced)
        /*0014*/ 	.word	0x00000000


	//----- nvinfo : EIATTR_FRAME_SIZE
	.align		4
.L_21:
        /*0018*/ 	.byte	0x04, 0x11
        /*001a*/ 	.short	(.L_23 - .L_22)
	.align		4
.L_22:
        /*001c*/ 	.word	index@($__internal_1_$__cuda_sm10x_tcgen05_guardrail_trap_phase_invalid_during_alloc)
        /*0020*/ 	.word	0x00000000


	//----- nvinfo : EIATTR_FRAME_SIZE
	.align		4
.L_23:
        /*0024*/ 	.byte	0x04, 0x11
        /*0026*/ 	.short	(.L_25 - .L_24)
	.align		4
.L_24:
        /*0028*/ 	.word	index@($__internal_0_$__cuda_sm10x_tcgen05_guardrail_trap_col_being_dealloced_not_returned_by_alloc)
        /*002c*/ 	.word	0x00000000


	//----- nvinfo : EIATTR_FRAME_SIZE
	.align		4
.L_25:
        /*0030*/ 	.byte	0x04, 0x11
        /*0032*/ 	.short	(.L_27 - .L_26)
	.align		4
.L_26:
        /*0034*/ 	.word	index@(_ZN7cutlass13device_kernelINS_4gemm6kernel13GemmUniversalIN4cute5tupleIJiiiiEEENS1_10collective13CollectiveMmaINS1_35MainloopSm100TmaUmmaWarpSpecializedILi2ELi2ELi4ENS5_IJNS4_1CILi8EEENSA_ILi1EEESC_EEEEENS5_IJNSA_ILi64EEENSA_ILi256EEESF_EEEfNS5_IJlSC_lEEEfSI_NS4_8TiledMMAINS4_8MMA_AtomIJNS4_17SM100_MMA_TF32_SSINS_10tfloat32_tESM_fLi64ELi256ELNS4_4UMMA5MajorE0ELSO_0ELNSN_7ScaleInE0ELSP_0EEEEEENS4_6LayoutINS5_IJSC_SC_SC_EEENS5_IJNSA_ILi0EEESU_SU_EEEEENS5_IJNS4_10UnderscoreESX_SX_EEEEENS4_13SM90_TMA_LOADENS4_14ComposedLayoutINS4_7SwizzleILi3ELi4ELi3EEENS4_18smem_ptr_flag_bitsILi32EEENSS_INS5_IJSB_NSA_ILi32EEEEEENS5_IJS16_SC_EEEEEEEvNS4_8identityENS4_23SM90_TMA_LOAD_MULTICASTES1A_vS1B_EENS_8epilogue10collective18CollectiveEpilogueINS1E_23Sm100TmaWarpSpecializedILi4ELi2ELi16ELb1ELb0EEEJSH_NS5_IJNSS_ISF_SC_EENSS_IS16_SC_EEEEEfSI_fSI_NS1E_6fusion15FusionCallbacksIS1I_NS1M_17LinearCombinationIffffLNS_15FloatRoundStyleE2EEESH_S1L_JEEENS4_5SM1004TMEM4LOAD26SM100_TMEM_LOAD_16dp128b8xES10_S1A_NS4_17SM75_U32x4_LDSM_NENS4_14SM90_TMA_STOREES1A_NS4_17SM90_U32x4_STSM_NENS4_39AutoVectorizingCopyWithAssumedAlignmentILi128EEEEEEvvEEEEvNT_6ParamsE)
        /*0038*/ 	.word	0x00000000


	//----- nvinfo : EIATTR_MIN_STACK_SIZE
	.align		4
.L_27:
        /*003c*/ 	.byte	0x04, 0x12
        /*003e*/ 	.short	(.L_29 - .L_28)
	.align		4
.L_28:
        /*0040*/ 	.word	index@(_ZN7cutlass13device_kernelINS_4gemm6kernel13GemmUniversalIN4cute5tupleIJiiiiEEENS1_10collective13CollectiveMmaINS1_35MainloopSm100TmaUmmaWarpSpecializedILi2ELi2ELi4ENS5_IJNS4_1CILi8EEENSA_ILi1EEESC_EEEEENS5_IJNSA_ILi64EEENSA_ILi256EEESF_EEEfNS5_IJlSC_lEEEfSI_NS4_8TiledMMAINS4_8MMA_AtomIJNS4_17SM100_MMA_TF32_SSINS_10tfloat32_tESM_fLi64ELi256ELNS4_4UMMA5MajorE0ELSO_0ELNSN_7ScaleInE0ELSP_0EEEEEENS4_6LayoutINS5_IJSC_SC_SC_EEENS5_IJNSA_ILi0EEESU_SU_EEEEENS5_IJNS4_10UnderscoreESX_SX_EEEEENS4_13SM90_TMA_LOADENS4_14ComposedLayoutINS4_7SwizzleILi3ELi4ELi3EEENS4_18smem_ptr_flag_bitsILi32EEENSS_INS5_IJSB_NSA_ILi32EEEEEENS5_IJS16_SC_EEEEEEEvNS4_8identityENS4_23SM90_TMA_LOAD_MULTICASTES1A_vS1B_EENS_8epilogue10collective18CollectiveEpilogueINS1E_23Sm100TmaWarpSpecializedILi4ELi2ELi16ELb1ELb0EEEJSH_NS5_IJNSS_ISF_SC_EENSS_IS16_SC_EEEEEfSI_fSI_NS1E_6fusion15FusionCallbacksIS1I_NS1M_17LinearCombinationIffffLNS_15FloatRoundStyleE2EEESH_S1L_JEEENS4_5SM1004TMEM4LOAD26SM100_TMEM_LOAD_16dp128b8xES10_S1A_NS4_17SM75_U32x4_LDSM_NENS4_14SM90_TMA_STOREES1A_NS4_17SM90_U32x4_STSM_NENS4_39AutoVectorizingCopyWithAssumedAlignmentILi128EEEEEEvvEEEEvNT_6ParamsE)
        /*0044*/ 	.word	0x00000000
.L_29:


//--------------------- .nv.compat                --------------------------
	.section	.nv.compat,"",@"SHT_CUDA_COMPAT_INFO"
	.align	4
        /*0000*/ 	.byte	0x02, 0x09, 0x01, 0x00, 0x02, 0x02, 0x02, 0x00, 0x02, 0x05, 0x05, 0x00, 0x03, 0x07, 0x01, 0x01
        /*0010*/ 	.byte	0x02, 0x03, 0x01, 0x00, 0x02, 0x06, 0x01, 0x00, 0x04, 0x0b, 0x08, 0x00, 0x09, 0x00, 0x00, 0x00
        /*0020*/ 	.byte	0x00, 0x00, 0x00, 0x00


//--------------------- .nv.info._ZN7cutlass13device_kernelINS_4gemm6kernel13GemmUniversalIN4cute5tupleIJiiiiEEENS1_10collective13CollectiveMmaINS1_35MainloopSm100TmaUmmaWarpSpecializedILi2ELi2ELi4ENS5_IJNS4_1CILi8EEENSA_ILi1EEESC_EEEEENS5_IJNSA_ILi64EEENSA_ILi256EEESF_EEEfNS5_IJlSC_lEEEfSI_NS4_8TiledMMAINS4_8MMA_AtomIJNS4_17SM100_MMA_TF32_SSINS_10tfloat32_tESM_fLi64ELi256ELNS4_4UMMA5MajorE0ELSO_0ELNSN_7ScaleInE0ELSP_0EEEEEENS4_6LayoutINS5_IJSC_SC_SC_EEENS5_IJNSA_ILi0EEESU_SU_EEEEENS5_IJNS4_10UnderscoreESX_SX_EEEEENS4_13SM90_TMA_LOADENS4_14ComposedLayoutINS4_7SwizzleILi3ELi4ELi3EEENS4_18smem_ptr_flag_bitsILi32EEENSS_INS5_IJSB_NSA_ILi32EEEEEENS5_IJS16_SC_EEEEEEEvNS4_8identityENS4_23SM90_TMA_LOAD_MULTICASTES1A_vS1B_EENS_8epilogue10collective18CollectiveEpilogueINS1E_23Sm100TmaWarpSpecializedILi4ELi2ELi16ELb1ELb0EEEJSH_NS5_IJNSS_ISF_SC_EENSS_IS16_SC_EEEEEfSI_fSI_NS1E_6fusion15FusionCallbacksIS1I_NS1M_17LinearCombinationIffffLNS_15FloatRoundStyleE2EEESH_S1L_JEEENS4_5SM1004TMEM4LOAD26SM100_TMEM_LOAD_16dp128b8xES10_S1A_NS4_17SM75_U32x4_LDSM_NENS4_14SM90_TMA_STOREES1A_NS4_17SM90_U32x4_STSM_NENS4_39AutoVectorizingCopyWithAssumedAlignmentILi128EEEEEEvvEEEEvNT_6ParamsE --------------------------
	.section	.nv.info._ZN7cutlass13device_kernelINS_4gemm6kernel13GemmUniversalIN4cute5tupleIJiiiiEEENS1_10collective13CollectiveMmaINS1_35MainloopSm100TmaUmmaWarpSpecializedILi2ELi2ELi4ENS5_IJNS4_1CILi8EEENSA_ILi1EEESC_EEEEENS5_IJNSA_ILi64EEENSA_ILi256EEESF_EEEfNS5_IJlSC_lEEEfSI_NS4_8TiledMMAINS4_8MMA_AtomIJNS4_17SM100_MMA_TF32_SSINS_10tfloat32_tESM_fLi64ELi256ELNS4_4UMMA5MajorE0ELSO_0ELNSN_7ScaleInE0ELSP_0EEEEEENS4_6LayoutINS5_IJSC_SC_SC_EEENS5_IJNSA_ILi0EEESU_SU_EEEEENS5_IJNS4_10UnderscoreESX_SX_EEEEENS4_13SM90_TMA_LOADENS4_14ComposedLayoutINS4_7SwizzleILi3ELi4ELi3EEENS4_18smem_ptr_flag_bitsILi32EEENSS_INS5_IJSB_NSA_ILi32EEEEEENS5_IJS16_SC_EEEEEEEvNS4_8identityENS4_23SM90_TMA_LOAD_MULTICASTES1A_vS1B_EENS_8epilogue10collective18CollectiveEpilogueINS1E_23Sm100TmaWarpSpecializedILi4ELi2ELi16ELb1ELb0EEEJSH_NS5_IJNSS_ISF_SC_EENSS_IS16_SC_EEEEEfSI_fSI_NS1E_6fusion15FusionCallbacksIS1I_NS1M_17LinearCombinationIffffLNS_15FloatRoundStyleE2EEESH_S1L_JEEENS4_5SM1004TMEM4LOAD26SM100_TMEM_LOAD_16dp128b8xES10_S1A_NS4_17SM75_U32x4_LDSM_NENS4_14SM90_TMA_STOREES1A_NS4_17SM90_U32x4_STSM_NENS4_39AutoVectorizingCopyWithAssumedAlignmentILi128EEEEEEvvEEEEvNT_6ParamsE,"",@"SHT_CUDA_INFO"
	.sectionflags	@""
	.align	4


	//----- nvinfo : EIATTR_CUDA_API_VERSION
	.align		4
        /*0000*/ 	.byte	0x04, 0x37
        /*0002*/ 	.short	(.L_31 - .L_30)
.L_30:
        /*0004*/ 	.word	0x00000082


	//----- nvinfo : EIATTR_KPARAM_INFO
	.align		4
.L_31:
        /*0008*/ 	.byte	0x04, 0x17
        /*000a*/ 	.short	(.L_33 - .L_32)
.L_32:
        /*000c*/ 	.word	0x00000000
        /*0010*/ 	.short	0x0000
        /*0012*/ 	.short	0x0000
        /*0014*/ 	.byte	0x00, 0xf0, 0x01, 0x20


	//----- nvinfo : EIATTR_AT_ENTRY_FRAGMENTS
	.align		4
.L_33:
        /*0018*/ 	.byte	0x04, 0x4f
        /*001a*/ 	.short	(.L_35 - .L_34)


	//   ....[0]....
.L_34:
        /*001c*/ 	.word	0x00000006


	//----- nvinfo : EIATTR_RESERVED_SMEM_USED
	.align		4
.L_35:
        /*0020*/ 	.byte	0x01, 0x41
	.zero		2


	//----- nvinfo : EIATTR_SPARSE_MMA_MASK
	.align		4
        /*0024*/ 	.byte	0x03, 0x50
        /*0026*/ 	.short	0x0000


	//----- nvinfo : EIATTR_TCGEN05_1CTA_USED
	.align		4
        /*0028*/ 	.byte	0x01, 0x51
	.zero		2


	//----- nvinfo : EIATTR_MAXREG_COUNT
	.align		4
        /*002c*/ 	.byte	0x03, 0x1b
        /*002e*/ 	.short	0x00ff


	//----- nvinfo : EIATTR_NUM_BARRIERS
	.align		4
        /*0030*/ 	.byte	0x02, 0x4c
        /*0032*/ 	.byte	0x07
	.zero		1


	//----- nvinfo : EIATTR_EXTERNS
	.align		4
        /*0034*/ 	.byte	0x04, 0x0f
        /*0036*/ 	.short	(.L_37 - .L_36)


	//   ....[0]....
	.align		4
.L_36:
        /*0038*/ 	.word	index@(__assertfail)


	//----- nvinfo : EIATTR_MERCURY_ISA_VERSION
	.align		4
.L_37:
        /*003c*/ 	.byte	0x03, 0x5f
        /*003e*/ 	.short	0x0101


	//----- nvinfo : EIATTR_INT_WARP_WIDE_INSTR_OFFSETS
	.align		4
        /*0040*/ 	.byte	0x04, 0x31
        /*0042*/ 	.short	(.L_39 - .L_38)


	//   ....[0]....
.L_38:
        /*0044*/ 	.word	0x00004010


	//   ....[1]....
        /*0048*/ 	.word	0x00004030


	//   ....[2]....
        /*004c*/ 	.word	0x00004060


	//   ....[3]....
        /*0050*/ 	.word	0x00004c20


	//   ....[4]....
        /*0054*/ 	.word	0x00004c80


	//   ....[5]....
        /*0058*/ 	.word	0x00004d80


	//   ....[6]....
        /*005c*/ 	.word	0x00004e00


	//   ....[7]....
        /*0060*/ 	.word	0x00004ef0


	//   ....[8]....
        /*0064*/ 	.word	0x00004f70


	//   ....[9]....
        /*0068*/ 	.word	0x00005070


	//   ....[10]....
        /*006c*/ 	.word	0x00005100


	//   ....[11]....
        /*0070*/ 	.word	0x00005200


	//   ....[12]....
        /*0074*/ 	.word	0x00005280


	//   ....[13]....
        /*0078*/ 	.word	0x00005380


	//   ....[14]....
        /*007c*/ 	.word	0x00005400


	//   ....[15]....
        /*0080*/ 	.word	0x00005500


	//   ....[16]....
        /*0084*/ 	.word	0x00005590


	//   ....[17]....
        /*0088*/ 	.word	0x00005690


	//   ....[18]....
        /*008c*/ 	.word	0x00005720


	//----- nvinfo : EIATTR_COOP_GROUP_MASK_REGIDS
	.align		4
.L_39:
        /*0090*/ 	.byte	0x04, 0x29
        /*0092*/ 	.short	(.L_41 - .L_40)


	//   ....[0]....
.L_40:
        /*0094*/ 	.word	0xffffffff


	//   ....[1]....
        /*0098*/ 	.word	0xffffffff


	//   ....[2]....
        /*009c*/ 	.word	0xffffffff


	//   ....[3]....
        /*00a0*/ 	.word	0xffffffff


	//   ....[4]....
        /*00a4*/ 	.word	0xffffffff


	//   ....[5]....
        /*00a8*/ 	.word	0xffffffff


	//   ....[6]....
        /*00ac*/ 	.word	0xffffffff


	//   ....[7]....
        /*00b0*/ 	.word	0xffffffff


	//   ....[8]....
        /*00b4*/ 	.word	0xffffffff


	//   ....[9]....
        /*00b8*/ 	.word	0xffffffff


	//   ....[10]....
        /*00bc*/ 	.word	0xffffffff


	//   ....[11]....
        /*00c0*/ 	.word	0xffffffff


	//   ....[12]....
        /*00c4*/ 	.word	0xffffffff


	//   ....[13]....
        /*00c8*/ 	.word	0xffffffff


	//----- nvinfo : EIATTR_COOP_GROUP_INSTR_OFFSETS
	.align		4
.L_41:
        /*00cc*/ 	.byte	0x04, 0x28
        /*00ce*/ 	.short	(.L_43 - .L_42)


	//   ....[0]....
.L_42:
        /*00d0*/ 	.word	0x00000080


	//   ....[1]....
        /*00d4*/ 	.word	0x000004f0


	//   ....[2]....
        /*00d8*/ 	.word	0x00000650


	//   ....[3]....
        /*00dc*/ 	.word	0x000007f0


	//   ....[4]....
        /*00e0*/ 	.word	0x000008f0


	//   ....[5]....
        /*00e4*/ 	.word	0x00000a60


	//   ....[6]....
        /*00e8*/ 	.word	0x00000c00


	//   ....[7]....
        /*00ec*/ 	.word	0x00000db0


	//   ....[8]....
        /*00f0*/ 	.word	0x000022a0


	//   ....[9]....
        /*00f4*/ 	.word	0x00003040


	//   ....[10]....
        /*00f8*/ 	.word	0x00003250


	//   ....[11]....
        /*00fc*/ 	.word	0x00003280


	//   ....[12]....
        /*0100*/ 	.word	0x00003ef0


	//   ....[13]....
        /*0104*/ 	.word	0x00004120


	//----- nvinfo : EIATTR_VRC_CTA_INIT_COUNT
	.align		4
.L_43:
        /*0108*/ 	.byte	0x02, 0x4a
        /*010a*/ 	.byte	0x80
	.zero		1


	//----- nvinfo : EIATTR_SYSCALL_OFFSETS
	.align		4
        /*010c*/ 	.byte	0x04, 0x46
        /*010e*/ 	.short	(.L_45 - .L_44)


	//   ....[0]....
.L_44:
        /*0110*/ 	.word	0x00006400


	//   ....[1]....
        /*0114*/ 	.word	0x000064f0


	//   ....[2]....
        /*0118*/ 	.word	0x00006d80


	//   ....[3]....
        /*011c*/ 	.word	0x00007540


	//   ....[4]....
        /*0120*/ 	.word	0x00007ca0


	//   ....[5]....
        /*0124*/ 	.word	0x00008450


	//   ....[6]....
        /*0128*/ 	.word	0x00008c00


	//   ....[7]....
        /*012c*/ 	.word	0x000093e0


	//   ....[8]....
        /*0130*/ 	.word	0x00009b90


	//   ....[9]....
        /*0134*/ 	.word	0x0000a2f0


	//----- nvinfo : EIATTR_MBARRIER_INSTR_OFFSETS
	.align		4
.L_45:
        /*0138*/ 	.byte	0x04, 0x39
        /*013a*/ 	.short	(.L_47 - .L_46)


	//   ....[0]....
.L_46:
        /*013c*/ 	.word	0x00000600
        /*0140*/ 	.word	0x000000ff
        /*0144*/ 	.word	0x00000000
        /*0148*/ 	.short	0x0100
        /*014a*/ 	.byte	0x04
	.zero		1


	//   ....[1]....
        /*014c*/ 	.word	0x00000610
        /*0150*/ 	.word	0x000000ff
        /*0154*/ 	.word	0x00000010
        /*0158*/ 	.short	0x0100
        /*015a*/ 	.byte	0x04
	.zero		1


	//   ....[2]....
        /*015c*/ 	.word	0x00000620
        /*0160*/ 	.word	0x000000ff
        /*0164*/ 	.word	0x00000008
        /*0168*/ 	.short	0x0100
        /*016a*/ 	.byte	0x04
	.zero		1


	//   ....[3]....
        /*016c*/ 	.word	0x00000630
        /*0170*/ 	.word	0x000000ff
        /*0174*/ 	.word	0x00000018
        /*0178*/ 	.short	0x0100
        /*017a*/ 	.byte	0x04
	.zero		1


	//   ....[4]....
        /*017c*/ 	.word	0x00000760
        /*0180*/ 	.word	0x000000ff
        /*0184*/ 	.word	0x00000020
        /*0188*/ 	.short	0x0100
        /*018a*/ 	.byte	0x04
	.zero		1


	//   ....[5]....
        /*018c*/ 	.word	0x00000770
        /*0190*/ 	.word	0x000000ff
        /*0194*/ 	.word	0x00000040
        /*0198*/ 	.short	0x0100
        /*019a*/ 	.byte	0x04
	.zero		1


	//   ....[6]....
        /*019c*/ 	.word	0x00000780
        /*01a0*/ 	.word	0x000000ff
        /*01a4*/ 	.word	0x00000028
        /*01a8*/ 	.short	0x0100
        /*01aa*/ 	.byte	0x04
	.zero		1


	//   ....[7]....
        /*01ac*/ 	.word	0x00000790
        /*01b0*/ 	.word	0x000000ff
        /*01b4*/ 	.word	0x00000048
        /*01b8*/ 	.short	0x0100
        /*01ba*/ 	.byte	0x04
	.zero		1


	//   ....[8]....
        /*01bc*/ 	.word	0x000007a0
        /*01c0*/ 	.word	0x000000ff
        /*01c4*/ 	.word	0x00000030
        /*01c8*/ 	.short	0x0100
        /*01ca*/ 	.byte	0x04
	.zero		1


	//   ....[9]....
        /*01cc*/ 	.word	0x000007b0
        /*01d0*/ 	.word	0x000000ff
        /*01d4*/ 	.word	0x00000050
        /*01d8*/ 	.short	0x0100
        /*01da*/ 	.byte	0x04
	.zero		1


	//   ....[10]....
        /*01dc*/ 	.word	0x000007c0
        /*01e0*/ 	.word	0x000000ff
        /*01e4*/ 	.word	0x00000038
        /*01e8*/ 	.short	0x0100
        /*01ea*/ 	.byte	0x04
	.zero		1


	//   ....[11]....
        /*01ec*/ 	.word	0x000007d0
        /*01f0*/ 	.word	0x000000ff
        /*01f4*/ 	.word	0x00000058
        /*01f8*/ 	.short	0x0100
        /*01fa*/ 	.byte	0x04
	.zero		1


	//   ....[12]....
        /*01fc*/ 	.word	0x000008c0
        /*0200*/ 	.word	0x000000ff
        /*0204*/ 	.word	0x00000060
        /*0208*/ 	.short	0x0100
        /*020a*/ 	.byte	0x06
	.zero		1


	//   ....[13]....
        /*020c*/ 	.word	0x000008d0
        /*0210*/ 	.word	0x000000ff
        /*0214*/ 	.word	0x00000068
        /*0218*/ 	.short	0x0100
        /*021a*/ 	.byte	0x06
	.zero		1


	//   ....[14]....
        /*021c*/ 	.word	0x00000a10
        /*0220*/ 	.word	0x000000ff
        /*0224*/ 	.word	0x00000070
        /*0228*/ 	.short	0x0100
        /*022a*/ 	.byte	0x06
	.zero		1


	//   ....[15]....
        /*022c*/ 	.word	0x00000a20
        /*0230*/ 	.word	0x000000ff
        /*0234*/ 	.word	0x00000080
        /*0238*/ 	.short	0x0100
        /*023a*/ 	.byte	0x06
	.zero		1


	//   ....[16]....
        /*023c*/ 	.word	0x00000a30
        /*0240*/ 	.word	0x000000ff
        /*0244*/ 	.word	0x00000078
        /*0248*/ 	.short	0x0100
        /*024a*/ 	.byte	0x06
	.zero		1


	//   ....[17]....
        /*024c*/ 	.word	0x00000a40
        /*0250*/ 	.word	0x000000ff
        /*0254*/ 	.word	0x00000088
        /*0258*/ 	.short	0x0100
        /*025a*/ 	.byte	0x06
	.zero		1


	//   ....[18]....
        /*025c*/ 	.word	0x00000b70
        /*0260*/ 	.word	0x000000ff
        /*0264*/ 	.word	0x00000090
        /*0268*/ 	.short	0x0100
        /*026a*/ 	.byte	0x04
	.zero		1


	//   ....[19]....
        /*026c*/ 	.word	0x00000b80
        /*0270*/ 	.word	0x000000ff
        /*0274*/ 	.word	0x000000b0
        /*0278*/ 	.short	0x0100
        /*027a*/ 	.byte	0x04
	.zero		1


	//   ....[20]....
        /*027c*/ 	.word	0x00000b90
        /*0280*/ 	.word	0x000000ff
        /*0284*/ 	.word	0x00000098
        /*0288*/ 	.short	0x0100
        /*028a*/ 	.byte	0x04
	.zero		1


	//   ....[21]....
        /*028c*/ 	.word	0x00000ba0
        /*0290*/ 	.word	0x000000ff
        /*0294*/ 	.word	0x000000b8
        /*0298*/ 	.short	0x0100
        /*029a*/ 	.byte	0x04
	.zero		1


	//   ....[22]....
        /*029c*/ 	.word	0x00000bb0
        /*02a0*/ 	.word	0x000000ff
        /*02a4*/ 	.word	0x000000a0
        /*02a8*/ 	.short	0x0100
        /*02aa*/ 	.byte	0x04
	.zero		1


	//   ....[23]....
        /*02ac*/ 	.word	0x00000bc0
        /*02b0*/ 	.word	0x000000ff
        /*02b4*/ 	.word	0x000000c0
        /*02b8*/ 	.short	0x0100
        /*02ba*/ 	.byte	0x04
	.zero		1


	//   ....[24]....
        /*02bc*/ 	.word	0x00000bd0
        /*02c0*/ 	.word	0x000000ff
        /*02c4*/ 	.word	0x000000a8
        /*02c8*/ 	.short	0x0100
        /*02ca*/ 	.byte	0x04
	.zero		1


	//   ....[25]....
        /*02cc*/ 	.word	0x00000be0
        /*02d0*/ 	.word	0x000000ff
        /*02d4*/ 	.word	0x000000c8
        /*02d8*/ 	.short	0x0100
        /*02da*/ 	.byte	0x04
	.zero		1


	//   ....[26]....
        /*02dc*/ 	.word	0x00000cd0
        /*02e0*/ 	.word	0x000000ff
        /*02e4*/ 	.word	0x000000d0
        /*02e8*/ 	.short	0x0100
        /*02ea*/ 	.byte	0x04
	.zero		1


	//   ....[27]....
        /*02ec*/ 	.word	0x00000ce0
        /*02f0*/ 	.word	0x000000ff
        /*02f4*/ 	.word	0x000000e0
        /*02f8*/ 	.short	0x0100
        /*02fa*/ 	.byte	0x04
	.zero		1


	//   ....[28]....
        /*02fc*/ 	.word	0x00000cf0
        /*0300*/ 	.word	0x000000ff
        /*0304*/ 	.word	0x000000d8
        /*0308*/ 	.short	0x0100
        /*030a*/ 	.byte	0x04
	.zero		1


	//   ....[29]....
        /*030c*/ 	.word	0x00000d00
        /*0310*/ 	.word	0x000000ff
        /*0314*/ 	.word	0x000000e8
        /*0318*/ 	.short	0x0100
        /*031a*/ 	.byte	0x04
	.zero		1


	//   ....[30]....
        /*031c*/ 	.word	0x00001980
        /*0320*/ 	.word	0x00000003
        /*0324*/ 	.word	0x000000e0
        /*0328*/ 	.short	0x010a
        /*032a*/ 	.byte	0xff
	.zero		1


	//   ....[31]....
        /*032c*/ 	.word	0x000019b0
        /*0330*/ 	.word	0x00000003
        /*0334*/ 	.word	0x000000d0
        /*0338*/ 	.short	0x0101
        /*033a*/ 	.byte	0xff
	.zero		1


	//   ....[32]....
        /*033c*/ 	.word	0x00001a80
        /*0340*/ 	.word	0x000000ff
        /*0344*/ 	.word	0x00000010
        /*0348*/ 	.short	0x010a
        /*034a*/ 	.byte	0x04
	.zero		1


	//   ....[33]....
        /*034c*/ 	.word	0x00001b00
        /*0350*/ 	.word	0x000000ff
        /*0354*/ 	.word	0x00000010
        /*0358*/ 	.short	0x010a
        /*035a*/ 	.byte	0x21
	.zero		1


	//   ....[34]....
        /*035c*/ 	.word	0x00001cf0
        /*0360*/ 	.word	0x000000ff
        /*0364*/ 	.word	0x00000010
        /*0368*/ 	.short	0x010a
        /*036a*/ 	.byte	0x05
	.zero		1


	//   ....[35]....
        /*036c*/ 	.word	0x00001e90
        /*0370*/ 	.word	0x000000ff
        /*0374*/ 	.word	0x00000068
        /*0378*/ 	.short	0x0101
        /*037a*/ 	.byte	0x0d
	.zero		1


	//   ....[36]....
        /*037c*/ 	.word	0x00001eb0
        /*0380*/ 	.word	0x000000ff
        /*0384*/ 	.word	0x00000010
        /*0388*/ 	.short	0x010a
        /*038a*/ 	.byte	0x04
	.zero		1


	//   ....[37]....
        /*038c*/ 	.word	0x00001f30
        /*0390*/ 	.word	0x000000ff
        /*0394*/ 	.word	0x00000010
        /*0398*/ 	.short	0x010a
        /*039a*/ 	.byte	0x21
	.zero		1


	//   ....[38]....
        /*039c*/ 	.word	0x000020c0
        /*03a0*/ 	.word	0x000000ff
        /*03a4*/ 	.word	0x00000010
        /*03a8*/ 	.short	0x010a
        /*03aa*/ 	.byte	0x05
	.zero		1


	//   ....[39]....
        /*03ac*/ 	.word	0x000022d0
        /*03b0*/ 	.word	0x00000003
        /*03b4*/ 	.word	0x00000070
        /*03b8*/ 	.short	0x010a
        /*03ba*/ 	.byte	0xff
	.zero		1


	//   ....[40]....
        /*03bc*/ 	.word	0x00002420
        /*03c0*/ 	.word	0x00000000
        /*03c4*/ 	.word	0x00000000
        /*03c8*/ 	.short	0x0101
        /*03ca*/ 	.byte	0xff
	.zero		1


	//   ....[41]....
        /*03cc*/ 	.word	0x000029e0
        /*03d0*/ 	.word	0x000000ff
        /*03d4*/ 	.word	0x00000000
        /*03d8*/ 	.short	0x010a
        /*03da*/ 	.byte	0x04
	.zero		1


	//   ....[42]....
        /*03dc*/ 	.word	0x00002a80
        /*03e0*/ 	.word	0x00000000
        /*03e4*/ 	.word	0x00000000
        /*03e8*/ 	.short	0x010a
        /*03ea*/ 	.byte	0xff
	.zero		1


	//   ....[43]....
        /*03ec*/ 	.word	0x00002ba0
        /*03f0*/ 	.word	0x00000002
        /*03f4*/ 	.word	0x000000d0
        /*03f8*/ 	.short	0x010a
        /*03fa*/ 	.byte	0xff
	.zero		1


	//   ....[44]....
        /*03fc*/ 	.word	0x00002c00
        /*0400*/ 	.word	0x00000004
        /*0404*/ 	.word	0x00000000
        /*0408*/ 	.short	0x0101
        /*040a*/ 	.byte	0xff
	.zero		1


	//   ....[45]....
        /*040c*/ 	.word	0x00002c20
        /*0410*/ 	.word	0x000000ff
        /*0414*/ 	.word	0x00000080
        /*0418*/ 	.short	0x010a
        /*041a*/ 	.byte	0x04
	.zero		1


	//   ....[46]....
        /*041c*/ 	.word	0x00002d40
        /*0420*/ 	.word	0x00000002
        /*0424*/ 	.word	0x00000070
        /*0428*/ 	.short	0x010a
        /*042a*/ 	.byte	0xff
	.zero		1


	//   ....[47]....
        /*042c*/ 	.word	0x00002e50
        /*0430*/ 	.word	0x00000002
        /*0434*/ 	.word	0x00000000
        /*0438*/ 	.short	0x0101
        /*043a*/ 	.byte	0xff
	.zero		1


	//   ....[48]....
        /*043c*/ 	.word	0x00002ee0
        /*0440*/ 	.word	0x000000ff
        /*0444*/ 	.word	0x00000080
        /*0448*/ 	.short	0x0106
        /*044a*/ 	.byte	0x04
	.zero		1


	//   ....[49]....
        /*044c*/ 	.word	0x00002f00
        /*0450*/ 	.word	0x000000ff
        /*0454*/ 	.word	0x00000080
        /*0458*/ 	.short	0x010a
        /*045a*/ 	.byte	0x04
	.zero		1


	//   ....[50]....
        /*045c*/ 	.word	0x00002f90
        /*0460*/ 	.word	0x000000ff
        /*0464*/ 	.word	0x00000080
        /*0468*/ 	.short	0x0106
        /*046a*/ 	.byte	0x07
	.zero		1


	//   ....[51]....
        /*046c*/ 	.word	0x00002fd0
        /*0470*/ 	.word	0x00000000
        /*0474*/ 	.word	0x00000080
        /*0478*/ 	.short	0x010a
        /*047a*/ 	.byte	0xff
	.zero		1


	//   ....[52]....
        /*047c*/ 	.word	0x000035a0
        /*0480*/ 	.word	0x00000000
        /*0484*/ 	.word	0x00000070
        /*0488*/ 	.short	0x010a
        /*048a*/ 	.byte	0xff
	.zero		1


	//   ....[53]....
        /*048c*/ 	.word	0x000036a0
        /*0490*/ 	.word	0x00000003
        /*0494*/ 	.word	0x00000000
        /*0498*/ 	.short	0x0101
        /*049a*/ 	.byte	0xff
	.zero		1


	//   ....[54]....
        /*049c*/ 	.word	0x000036b0
        /*04a0*/ 	.word	0x000000ff
        /*04a4*/ 	.word	0x00000000
        /*04a8*/ 	.short	0x010a
        /*04aa*/ 	.byte	0x04
	.zero		1


	//   ....[55]....
        /*04ac*/ 	.word	0x00003730
        /*04b0*/ 	.word	0x000000ff
        /*04b4*/ 	.word	0x000000b0
        /*04b8*/ 	.short	0x010a
        /*04ba*/ 	.byte	0x2e
	.zero		1


	//   ....[56]....
        /*04bc*/ 	.word	0x00003810
        /*04c0*/ 	.word	0x000000ff
        /*04c4*/ 	.word	0x00000000
        /*04c8*/ 	.short	0x010a
        /*04ca*/ 	.byte	0x07
	.zero		1


	//   ....[57]....
        /*04cc*/ 	.word	0x00003950
        /*04d0*/ 	.word	0x000000ff
        /*04d4*/ 	.word	0x00000000
        /*04d8*/ 	.short	0x010a
        /*04da*/ 	.byte	0x04
	.zero		1


	//   ....[58]....
        /*04dc*/ 	.word	0x00003d20
        /*04e0*/ 	.word	0x000000ff
        /*04e4*/ 	.word	0x00000000
        /*04e8*/ 	.short	0x010a
        /*04ea*/ 	.byte	0x04
	.zero		1


	//   ....[59]....
        /*04ec*/ 	.word	0x00003db0
        /*04f0*/ 	.word	0x000000ff
        /*04f4*/ 	.word	0x00000000
        /*04f8*/ 	.short	0x010a
        /*04fa*/ 	.byte	0x05
	.zero		1


	//   ....[60]....
        /*04fc*/ 	.word	0x00003e40
        /*0500*/ 	.word	0x000000ff
        /*0504*/ 	.word	0x00000000
        /*0508*/ 	.short	0x010a
        /*050a*/ 	.byte	0x05
	.zero		1


	//   ....[61]....
        /*050c*/ 	.word	0x00003ed0
        /*0510*/ 	.word	0x000000ff
        /*0514*/ 	.word	0x00000000
        /*0518*/ 	.short	0x010a
        /*051a*/ 	.byte	0x04
	.zero		1


	//   ....[62]....
        /*051c*/ 	.word	0x000043d0
        /*0520*/ 	.word	0x00000008
        /*0524*/ 	.word	0x00000070
        /*0528*/ 	.short	0x010a
        /*052a*/ 	.byte	0xff
	.zero		1


	//   ....[63]....
        /*052c*/ 	.word	0x00004540
        /*0530*/ 	.word	0x00000000
        /*0534*/ 	.word	0x00000000
        /*0538*/ 	.short	0x0101
        /*053a*/ 	.byte	0xff
	.zero		1


	//   ....[64]....
        /*053c*/ 	.word	0x00004a30
        /*0540*/ 	.word	0x000000ff
        /*0544*/ 	.word	0x00000068
        /*0548*/ 	.short	0x010a
        /*054a*/ 	.byte	0x15
	.zero		1


	//   ....[65]....
        /*054c*/ 	.word	0x00004bc0
        /*0550*/ 	.word	0x000000ff
        /*0554*/ 	.word	0x00000040
        /*0558*/ 	.short	0x010a
        /*055a*/ 	.byte	0x15
	.zero		1


	//   ....[66]....
        /*055c*/ 	.word	0x00004d20
        /*0560*/ 	.word	0x000000ff
        /*0564*/ 	.word	0x00000020
        /*0568*/ 	.short	0x010b
        /*056a*/ 	.byte	0x15
	.zero		1


	//   ....[67]....
        /*056c*/ 	.word	0x00004d40
        /*0570*/ 	.word	0x000000ff
        /*0574*/ 	.word	0x00000000
        /*0578*/ 	.short	0x0101
        /*057a*/ 	.byte	0x06
	.zero		1


	//   ....[68]....
        /*057c*/ 	.word	0x00004d50
        /*0580*/ 	.word	0x000000ff
        /*0584*/ 	.word	0x00000048
        /*0588*/ 	.short	0x010a
        /*058a*/ 	.byte	0x15
	.zero		1


	//   ....[69]....
        /*058c*/ 	.word	0x00004ea0
        /*0590*/ 	.word	0x000000ff
        /*0594*/ 	.word	0x00000028
        /*0598*/ 	.short	0x010b
        /*059a*/ 	.byte	0x15
	.zero		1


	//   ....[70]....
        /*059c*/ 	.word	0x00004eb0
        /*05a0*/ 	.word	0x000000ff
        /*05a4*/ 	.word	0x00000000
        /*05a8*/ 	.short	0x0101
        /*05aa*/ 	.byte	0x07
	.zero		1


	//   ....[71]....
        /*05ac*/ 	.word	0x00004ec0
        /*05b0*/ 	.word	0x000000ff
        /*05b4*/ 	.word	0x00000050
        /*05b8*/ 	.short	0x010a
        /*05ba*/ 	.byte	0x15
	.zero		1


	//   ....[72]....
        /*05bc*/ 	.word	0x00005010
        /*05c0*/ 	.word	0x000000ff
        /*05c4*/ 	.word	0x00000030
        /*05c8*/ 	.short	0x010b
        /*05ca*/ 	.byte	0x15
	.zero		1


	//   ....[73]....
        /*05cc*/ 	.word	0x00005030
        /*05d0*/ 	.word	0x000000ff
        /*05d4*/ 	.word	0x00000000
        /*05d8*/ 	.short	0x0101
        /*05da*/ 	.byte	0x18
	.zero		1


	//   ....[74]....
        /*05dc*/ 	.word	0x00005040
        /*05e0*/ 	.word	0x000000ff
        /*05e4*/ 	.word	0x00000058
        /*05e8*/ 	.short	0x010a
        /*05ea*/ 	.byte	0x15
	.zero		1


	//   ....[75]....
        /*05ec*/ 	.word	0x000051a0
        /*05f0*/ 	.word	0x000000ff
        /*05f4*/ 	.word	0x00000038
        /*05f8*/ 	.short	0x010b
        /*05fa*/ 	.byte	0x15
	.zero		1


	//   ....[76]....
        /*05fc*/ 	.word	0x000051c0
        /*0600*/ 	.word	0x000000ff
        /*0604*/ 	.word	0x00000000
        /*0608*/ 	.short	0x0101
        /*060a*/ 	.byte	0x10
	.zero		1


	//   ....[77]....
        /*060c*/ 	.word	0x000051d0
        /*0610*/ 	.word	0x000000ff
        /*0614*/ 	.word	0x00000040
        /*0618*/ 	.short	0x010a
        /*061a*/ 	.byte	0x15
	.zero		1


	//   ....[78]....
        /*061c*/ 	.word	0x00005330
        /*0620*/ 	.word	0x000000ff
        /*0624*/ 	.word	0x00000020
        /*0628*/ 	.short	0x010b
        /*062a*/ 	.byte	0x15
	.zero		1


	//   ....[79]....
        /*062c*/ 	.word	0x00005340
        /*0630*/ 	.word	0x000000ff
        /*0634*/ 	.word	0x00000000
        /*0638*/ 	.short	0x0101
        /*063a*/ 	.byte	0x06
	.zero		1


	//   ....[80]....
        /*063c*/ 	.word	0x00005350
        /*0640*/ 	.word	0x000000ff
        /*0644*/ 	.word	0x00000048
        /*0648*/ 	.short	0x010a
        /*064a*/ 	.byte	0x15
	.zero		1


	//   ....[81]....
        /*064c*/ 	.word	0x000054b0
        /*0650*/ 	.word	0x000000ff
        /*0654*/ 	.word	0x00000028
        /*0658*/ 	.short	0x010b
        /*065a*/ 	.byte	0x15
	.zero		1


	//   ....[82]....
        /*065c*/ 	.word	0x000054c0
        /*0660*/ 	.word	0x000000ff
        /*0664*/ 	.word	0x00000000
        /*0668*/ 	.short	0x0101
        /*066a*/ 	.byte	0x07
	.zero		1


	//   ....[83]....
        /*066c*/ 	.word	0x000054d0
        /*0670*/ 	.word	0x000000ff
        /*0674*/ 	.word	0x00000050
        /*0678*/ 	.short	0x010a
        /*067a*/ 	.byte	0x15
	.zero		1


	//   ....[84]....
        /*067c*/ 	.word	0x00005640
        /*0680*/ 	.word	0x000000ff
        /*0684*/ 	.word	0x00000030
        /*0688*/ 	.short	0x010b
        /*068a*/ 	.byte	0x15
	.zero		1


	//   ....[85]....
        /*068c*/ 	.word	0x00005650
        /*0690*/ 	.word	0x000000ff
        /*0694*/ 	.word	0x00000000
        /*0698*/ 	.short	0x0101
        /*069a*/ 	.byte	0x18
	.zero		1


	//   ....[86]....
        /*069c*/ 	.word	0x00005660
        /*06a0*/ 	.word	0x000000ff
        /*06a4*/ 	.word	0x00000058
        /*06a8*/ 	.short	0x010a
        /*06aa*/ 	.byte	0x15
	.zero		1


	//   ....[87]....
        /*06ac*/ 	.word	0x00005850
        /*06b0*/ 	.word	0x000000ff
        /*06b4*/ 	.word	0x00000038
        /*06b8*/ 	.short	0x010b
        /*06ba*/ 	.byte	0x15
	.zero		1


	//   ....[88]....
        /*06bc*/ 	.word	0x00005860
        /*06c0*/ 	.word	0x000000ff
        /*06c4*/ 	.word	0x00000000
        /*06c8*/ 	.short	0x0101
        /*06ca*/ 	.byte	0x10
	.zero		1


	//   ....[89]....
        /*06cc*/ 	.word	0x00005880
        /*06d0*/ 	.word	0x000000ff
        /*06d4*/ 	.word	0x00000040
        /*06d8*/ 	.short	0x010a
        /*06da*/ 	.byte	0x15
	.zero		1


	//   ....[90]....
        /*06dc*/ 	.word	0x000058a0
        /*06e0*/ 	.word	0x000000ff
        /*06e4*/ 	.word	0x00000048
        /*06e8*/ 	.short	0x010a
        /*06ea*/ 	.byte	0x15
	.zero		1


	//   ....[91]....
        /*06ec*/ 	.word	0x000058c0
        /*06f0*/ 	.word	0x000000ff
        /*06f4*/ 	.word	0x00000050
        /*06f8*/ 	.short	0x010a
        /*06fa*/ 	.byte	0x15
	.zero		1


	//   ....[92]....
        /*06fc*/ 	.word	0x00005910
        /*0700*/ 	.word	0x00000002
        /*0704*/ 	.word	0x00000058
        /*0708*/ 	.short	0x010a
        /*070a*/ 	.byte	0xff
	.zero		1


	//   ....[93]....
        /*070c*/ 	.word	0x00005c70
        /*0710*/ 	.word	0x00000000
        /*0714*/ 	.word	0x00000070
        /*0718*/ 	.short	0x010a
        /*071a*/ 	.byte	0xff
	.zero		1


	//   ....[94]....
        /*071c*/ 	.word	0x00005d40
        /*0720*/ 	.word	0x00000000
        /*0724*/ 	.word	0x00000000
        /*0728*/ 	.short	0x0101
        /*072a*/ 	.byte	0xff
	.zero		1


	//   ....[95]....
        /*072c*/ 	.word	0x000069e0
        /*0730*/ 	.word	0x000000ff
        /*0734*/ 	.word	0x00000020
        /*0738*/ 	.short	0x010a
        /*073a*/ 	.byte	0x2b
	.zero		1


	//   ....[96]....
        /*073c*/ 	.word	0x00006a40
        /*0740*/ 	.word	0x00000056
        /*0744*/ 	.word	0x00000090
        /*0748*/ 	.short	0x010a
        /*074a*/ 	.byte	0xff
	.zero		1


	//   ....[97]....
        /*074c*/ 	.word	0x00006b60
        /*0750*/ 	.word	0x000000ff
        /*0754*/ 	.word	0x00000020
        /*0758*/ 	.short	0x010a
        /*075a*/ 	.byte	0x2b
	.zero		1


	//   ....[98]....
        /*075c*/ 	.word	0x00006c60
        /*0760*/ 	.word	0x00000056
        /*0764*/ 	.word	0x00000090
        /*0768*/ 	.short	0x010a
        /*076a*/ 	.byte	0xff
	.zero		1


	//   ....[99]....
        /*076c*/ 	.word	0x00007260
        /*0770*/ 	.word	0x00000000
        /*0774*/ 	.word	0x00000000
        /*0778*/ 	.short	0x0101
        /*077a*/ 	.byte	0xff
	.zero		1


	//   ....[100]....
        /*077c*/ 	.word	0x00007270
        /*0780*/ 	.word	0x00000003
        /*0784*/ 	.word	0x00000020
        /*0788*/ 	.short	0x010a
        /*078a*/ 	.byte	0xff
	.zero		1


	//   ....[101]....
        /*078c*/ 	.word	0x00007340
        /*0790*/ 	.word	0x00000003
        /*0794*/ 	.word	0x00000020
        /*0798*/ 	.short	0x010a
        /*079a*/ 	.byte	0xff
	.zero		1


	//   ....[102]....
        /*079c*/ 	.word	0x000079c0
        /*07a0*/ 	.word	0x00000014
        /*07a4*/ 	.word	0x00000000
        /*07a8*/ 	.short	0x0101
        /*07aa*/ 	.byte	0xff
	.zero		1


	//   ....[103]....
        /*07ac*/ 	.word	0x000079e0
        /*07b0*/ 	.word	0x00000015
        /*07b4*/ 	.word	0x00000020
        /*07b8*/ 	.short	0x010a
        /*07ba*/ 	.byte	0xff
	.zero		1


	//   ....[104]....
        /*07bc*/ 	.word	0x00007aa0
        /*07c0*/ 	.word	0x00000015
        /*07c4*/ 	.word	0x00000020
        /*07c8*/ 	.short	0x010a
        /*07ca*/ 	.byte	0xff
	.zero		1


	//   ....[105]....
        /*07cc*/ 	.word	0x00008130
        /*07d0*/ 	.word	0x00000014
        /*07d4*/ 	.word	0x00000000
        /*07d8*/ 	.short	0x0101
        /*07da*/ 	.byte	0xff
	.zero		1


	//   ....[106]....
        /*07dc*/ 	.word	0x00008150
        /*07e0*/ 	.word	0x00000015
        /*07e4*/ 	.word	0x00000020
        /*07e8*/ 	.short	0x010a
        /*07ea*/ 	.byte	0xff
	.zero		1


	//   ....[107]....
        /*07ec*/ 	.word	0x00008210
        /*07f0*/ 	.word	0x00000015
        /*07f4*/ 	.word	0x00000020
        /*07f8*/ 	.short	0x010a
        /*07fa*/ 	.byte	0xff
	.zero		1


	//   ....[108]....
        /*07fc*/ 	.word	0x000088d0
        /*0800*/ 	.word	0x00000014
        /*0804*/ 	.word	0x00000000
        /*0808*/ 	.short	0x0101
        /*080a*/ 	.byte	0xff
	.zero		1


	//   ....[109]....
        /*080c*/ 	.word	0x000088f0
        /*0810*/ 	.word	0x00000015
        /*0814*/ 	.word	0x00000020
        /*0818*/ 	.short	0x010a
        /*081a*/ 	.byte	0xff
	.zero		1


	//   ....[110]....
        /*081c*/ 	.word	0x000089b0
        /*0820*/ 	.word	0x00000015
        /*0824*/ 	.word	0x00000020
        /*0828*/ 	.short	0x010a
        /*082a*/ 	.byte	0xff
	.zero		1


	//   ....[111]....
        /*082c*/ 	.word	0x000090b0
        /*0830*/ 	.word	0x00000014
        /*0834*/ 	.word	0x00000000
        /*0838*/ 	.short	0x0101
        /*083a*/ 	.byte	0xff
	.zero		1


	//   ....[112]....
        /*083c*/ 	.word	0x000090d0
        /*0840*/ 	.word	0x00000015
        /*0844*/ 	.word	0x00000020
        /*0848*/ 	.short	0x010a
        /*084a*/ 	.byte	0xff
	.zero		1


	//   ....[113]....
        /*084c*/ 	.word	0x00009190
        /*0850*/ 	.word	0x00000015
        /*0854*/ 	.word	0x00000020
        /*0858*/ 	.short	0x010a
        /*085a*/ 	.byte	0xff
	.zero		1


	//   ....[114]....
        /*085c*/ 	.word	0x00009860
        /*0860*/ 	.word	0x00000014
        /*0864*/ 	.word	0x00000000
        /*0868*/ 	.short	0x0101
        /*086a*/ 	.byte	0xff
	.zero		1


	//   ....[115]....
        /*086c*/ 	.word	0x00009880
        /*0870*/ 	.word	0x00000015
        /*0874*/ 	.word	0x00000020
        /*0878*/ 	.short	0x010a
        /*087a*/ 	.byte	0xff
	.zero		1


	//   ....[116]....
        /*087c*/ 	.word	0x00009940
        /*0880*/ 	.word	0x00000015
        /*0884*/ 	.word	0x00000020
        /*0888*/ 	.short	0x010a
        /*088a*/ 	.byte	0xff
	.zero		1


	//   ....[117]....
        /*088c*/ 	.word	0x0000a010
        /*0890*/ 	.word	0x00000014
        /*0894*/ 	.word	0x00000000
        /*0898*/ 	.short	0x0101
        /*089a*/ 	.byte	0xff
	.zero		1


	//   ....[118]....
        /*089c*/ 	.word	0x0000a030
        /*08a0*/ 	.word	0x00000015
        /*08a4*/ 	.word	0x00000020
        /*08a8*/ 	.short	0x010a
        /*08aa*/ 	.byte	0xff
	.zero		1


	//   ....[119]....
        /*08ac*/ 	.word	0x0000a0f0
        /*08b0*/ 	.word	0x00000015
        /*08b4*/ 	.word	0x00000020
        /*08b8*/ 	.short	0x010a
        /*08ba*/ 	.byte	0xff
	.zero		1


	//   ....[120]....
        /*08bc*/ 	.word	0x0000a3e0
        /*08c0*/ 	.word	0x000000ff
        /*08c4*/ 	.word	0x00000000
        /*08c8*/ 	.short	0x0101
        /*08ca*/ 	.byte	0x04
	.zero		1


	//   ....[121]....
        /*08cc*/ 	.word	0x0000a7f0
        /*08d0*/ 	.word	0x00000002
        /*08d4*/ 	.word	0x00000000
        /*08d8*/ 	.short	0x0101
        /*08da*/ 	.byte	0xff
	.zero		1


	//   ....[122]....
        /*08dc*/ 	.word	0x0000aaa0
        /*08e0*/ 	.word	0x000000ff
        /*08e4*/ 	.word	0x00000000
        /*08e8*/ 	.short	0x0101
        /*08ea*/ 	.byte	0x04
	.zero		1


	//   ....[123]....
        /*08ec*/ 	.word	0x0000aac0
        /*08f0*/ 	.word	0x00000003
        /*08f4*/ 	.word	0x000000e0
        /*08f8*/ 	.short	0x010a
        /*08fa*/ 	.byte	0xff
	.zero		1


	//   ....[124]....
        /*08fc*/ 	.word	0x0000ab20
        /*0900*/ 	.word	0x00000000
        /*0904*/ 	.word	0x00000010
        /*0908*/ 	.short	0x010a
        /*090a*/ 	.byte	0xff
	.zero		1


	//   ....[125]....
        /*090c*/ 	.word	0x0000ab80
        /*0910*/ 	.word	0x00000000
        /*0914*/ 	.word	0x00000010
        /*0918*/ 	.short	0x010a
        /*091a*/ 	.byte	0xff
	.zero		1


	//   ....[126]....
        /*091c*/ 	.word	0x0000abd0
        /*0920*/ 	.word	0x00000003
        /*0924*/ 	.word	0x00000070
        /*0928*/ 	.short	0x010a
        /*092a*/ 	.byte	0xff
	.zero		1


	//   ....[127]....
        /*092c*/ 	.word	0x0000ac30
        /*0930*/ 	.word	0x00000000
        /*0934*/ 	.word	0x00000000
        /*0938*/ 	.short	0x010a
        /*093a*/ 	.byte	0xff
	.zero		1


	//   ....[128]....
        /*093c*/ 	.word	0x0000ac80
        /*0940*/ 	.word	0x00000002
        /*0944*/ 	.word	0x000000d0
        /*0948*/ 	.short	0x010a
        /*094a*/ 	.byte	0xff
	.zero		1


	//   ....[129]....
        /*094c*/ 	.word	0x0000ace0
        /*0950*/ 	.word	0x00000002
        /*0954*/ 	.word	0x00000080
        /*0958*/ 	.short	0x010a
        /*095a*/ 	.byte	0xff
	.zero		1


	//   ....[130]....
        /*095c*/ 	.word	0x0000ad30
        /*0960*/ 	.word	0x00000002
        /*0964*/ 	.word	0x00000070
        /*0968*/ 	.short	0x010a
        /*096a*/ 	.byte	0xff
	.zero		1


	//   ....[131]....
        /*096c*/ 	.word	0x0000ad90
        /*0970*/ 	.word	0x00000000
        /*0974*/ 	.word	0x00000080
        /*0978*/ 	.short	0x010a
        /*097a*/ 	.byte	0xff
	.zero		1


	//   ....[132]....
        /*097c*/ 	.word	0x0000ade0
        /*0980*/ 	.word	0x00000000
        /*0984*/ 	.word	0x00000070
        /*0988*/ 	.short	0x010a
        /*098a*/ 	.byte	0xff
	.zero		1


	//   ....[133]....
        /*098c*/ 	.word	0x0000ae40
        /*0990*/ 	.word	0x00000003
        /*0994*/ 	.word	0x000000b0
        /*0998*/ 	.short	0x010a
        /*099a*/ 	.byte	0xff
	.zero		1


	//   ....[134]....
        /*099c*/ 	.word	0x0000aea0
        /*09a0*/ 	.word	0x00000000
        /*09a4*/ 	.word	0x00000000
        /*09a8*/ 	.short	0x010a
        /*09aa*/ 	.byte	0xff
	.zero		1


	//   ....[135]....
        /*09ac*/ 	.word	0x0000af00
        /*09b0*/ 	.word	0x00000000
        /*09b4*/ 	.word	0x00000000
        /*09b8*/ 	.short	0x010a
        /*09ba*/ 	.byte	0xff
	.zero		1


	//   ....[136]....
        /*09bc*/ 	.word	0x0000af60
        /*09c0*/ 	.word	0x00000000
        /*09c4*/ 	.word	0x00000000
        /*09c8*/ 	.short	0x010a
        /*09ca*/ 	.byte	0xff
	.zero		1


	//   ....[137]....
        /*09cc*/ 	.word	0x0000afc0
        /*09d0*/ 	.word	0x00000000
        /*09d4*/ 	.word	0x00000000
        /*09d8*/ 	.short	0x010a
        /*09da*/ 	.byte	0xff
	.zero		1


	//   ....[138]....
        /*09dc*/ 	.word	0x0000b020
        /*09e0*/ 	.word	0x00000000
        /*09e4*/ 	.word	0x00000000
        /*09e8*/ 	.short	0x010a
        /*09ea*/ 	.byte	0xff
	.zero		1


	//   ....[139]....
        /*09ec*/ 	.word	0x0000b070
        /*09f0*/ 	.word	0x00000008
        /*09f4*/ 	.word	0x00000070
        /*09f8*/ 	.short	0x010a
        /*09fa*/ 	.byte	0xff
	.zero		1


	//   ....[140]....
        /*09fc*/ 	.word	0x0000b0d0
        /*0a00*/ 	.word	0x00000000
        /*0a04*/ 	.word	0x00000068
        /*0a08*/ 	.short	0x010a
        /*0a0a*/ 	.byte	0xff
	.zero		1


	//   ....[141]....
        /*0a0c*/ 	.word	0x0000b130
        /*0a10*/ 	.word	0x00000000
        /*0a14*/ 	.word	0x00000040
        /*0a18*/ 	.short	0x010a
        /*0a1a*/ 	.byte	0xff
	.zero		1


	//   ....[142]....
        /*0a1c*/ 	.word	0x0000b190
        /*0a20*/ 	.word	0x00000000
        /*0a24*/ 	.word	0x00000048
        /*0a28*/ 	.short	0x010a
        /*0a2a*/ 	.byte	0xff
	.zero		1


	//   ....[143]....
        /*0a2c*/ 	.word	0x0000b1f0
        /*0a30*/ 	.word	0x00000000
        /*0a34*/ 	.word	0x00000050
        /*0a38*/ 	.short	0x010a
        /*0a3a*/ 	.byte	0xff
	.zero		1


	//   ....[144]....
        /*0a3c*/ 	.word	0x0000b250
        /*0a40*/ 	.word	0x00000000
        /*0a44*/ 	.word	0x00000058
        /*0a48*/ 	.short	0x010a
        /*0a4a*/ 	.byte	0xff
	.zero		1


	//   ....[145]....
        /*0a4c*/ 	.word	0x0000b2b0
        /*0a50*/ 	.word	0x00000007
        /*0a54*/ 	.word	0x00000040
        /*0a58*/ 	.short	0x010a
        /*0a5a*/ 	.byte	0xff
	.zero		1


	//   ....[146]....
        /*0a5c*/ 	.word	0x0000b310
        /*0a60*/ 	.word	0x00000007
        /*0a64*/ 	.word	0x00000048
        /*0a68*/ 	.short	0x010a
        /*0a6a*/ 	.byte	0xff
	.zero		1


	//   ....[147]....
        /*0a6c*/ 	.word	0x0000b370
        /*0a70*/ 	.word	0x00000007
        /*0a74*/ 	.word	0x00000050
        /*0a78*/ 	.short	0x010a
        /*0a7a*/ 	.byte	0xff
	.zero		1


	//   ....[148]....
        /*0a7c*/ 	.word	0x0000b3d0
        /*0a80*/ 	.word	0x00000007
        /*0a84*/ 	.word	0x00000058
        /*0a88*/ 	.short	0x010a
        /*0a8a*/ 	.byte	0xff
	.zero		1


	//   ....[149]....
        /*0a8c*/ 	.word	0x0000b430
        /*0a90*/ 	.word	0x00000000
        /*0a94*/ 	.word	0x00000040
        /*0a98*/ 	.short	0x010a
        /*0a9a*/ 	.byte	0xff
	.zero		1


	//   ....[150]....
        /*0a9c*/ 	.word	0x0000b490
        /*0aa0*/ 	.word	0x00000000
        /*0aa4*/ 	.word	0x00000048
        /*0aa8*/ 	.short	0x010a
        /*0aaa*/ 	.byte	0xff
	.zero		1


	//   ....[151]....
        /*0aac*/ 	.word	0x0000b4f0
        /*0ab0*/ 	.word	0x00000002
        /*0ab4*/ 	.word	0x00000050
        /*0ab8*/ 	.short	0x010a
        /*0aba*/ 	.byte	0xff
	.zero		1


	//   ....[152]....
        /*0abc*/ 	.word	0x0000b540
        /*0ac0*/ 	.word	0x00000000
        /*0ac4*/ 	.word	0x00000070
        /*0ac8*/ 	.short	0x010a
        /*0aca*/ 	.byte	0xff
	.zero		1


	//   ....[153]....
        /*0acc*/ 	.word	0x0000b5a0
        /*0ad0*/ 	.word	0x00000000
        /*0ad4*/ 	.word	0x00000020
        /*0ad8*/ 	.short	0x010a
        /*0ada*/ 	.byte	0xff
	.zero		1


	//   ....[154]....
        /*0adc*/ 	.word	0x0000b5f0
        /*0ae0*/ 	.word	0x00000056
        /*0ae4*/ 	.word	0x00000090
        /*0ae8*/ 	.short	0x010a
        /*0aea*/ 	.byte	0xff
	.zero		1


	//   ....[155]....
        /*0aec*/ 	.word	0x0000b640
        /*0af0*/ 	.word	0x00000003
        /*0af4*/ 	.word	0x00000020
        /*0af8*/ 	.short	0x010a
        /*0afa*/ 	.byte	0xff
	.zero		1


	//   ....[156]....
        /*0afc*/ 	.word	0x0000b690
        /*0b00*/ 	.word	0x00000015
        /*0b04*/ 	.word	0x00000020
        /*0b08*/ 	.short	0x010a
        /*0b0a*/ 	.byte	0xff
	.zero		1


	//   ....[157]....
        /*0b0c*/ 	.word	0x0000b6e0
        /*0b10*/ 	.word	0x00000015
        /*0b14*/ 	.word	0x00000020
        /*0b18*/ 	.short	0x010a
        /*0b1a*/ 	.byte	0xff
	.zero		1


	//   ....[158]....
        /*0b1c*/ 	.word	0x0000b730
        /*0b20*/ 	.word	0x00000015
        /*0b24*/ 	.word	0x00000020
        /*0b28*/ 	.short	0x010a
        /*0b2a*/ 	.byte	0xff
	.zero		1


	//   ....[159]....
        /*0b2c*/ 	.word	0x0000b780
        /*0b30*/ 	.word	0x00000015
        /*0b34*/ 	.word	0x00000020
        /*0b38*/ 	.short	0x010a
        /*0b3a*/ 	.byte	0xff
	.zero		1


	//   ....[160]....
        /*0b3c*/ 	.word	0x0000b7d0
        /*0b40*/ 	.word	0x00000015
        /*0b44*/ 	.word	0x00000020
        /*0b48*/ 	.short	0x010a
        /*0b4a*/ 	.byte	0xff
	.zero		1


	//   ....[161]....
        /*0b4c*/ 	.word	0x0000b820
        /*0b50*/ 	.word	0x00000015
        /*0b54*/ 	.word	0x00000020
        /*0b58*/ 	.short	0x010a
        /*0b5a*/ 	.byte	0xff
	.zero		1


	//----- nvinfo : EIATTR_NUM_MBARRIERS
	.align		4
.L_47:
        /*0b5c*/ 	.byte	0x03, 0x38
        /*0b5e*/ 	.short	0x001e


	//----- nvinfo : EIATTR_EXIT_INSTR_OFFSETS
	.align		4
        /*0b60*/ 	.byte	0x04, 0x1c
        /*0b62*/ 	.short	(.L_49 - .L_48)


	//   ....[0]....
.L_48:
        /*0b64*/ 	.word	0x00002ab0


	//   ....[1]....
        /*0b68*/ 	.word	0x00002fa0


	//   ....[2]....
        /*0b6c*/ 	.word	0x00003000


	//   ....[3]....
        /*0b70*/ 	.word	0x00004130


	//   ....[4]....
        /*0b74*/ 	.word	0x00005940


	//   ....[5]....
        /*0b78*/ 	.word	0x00005980


	//   ....[6]....
        /*0b7c*/ 	.word	0x0000a990


	//   ....[7]....
        /*0b80*/ 	.word	0x0000aa10


	//   ....[8]....
        /*0b84*/ 	.word	0x0000aa40


	//   ....[9]....
        /*0b88*/ 	.word	0x0000aab0


	//----- nvinfo : EIATTR_MAX_THREADS
	.align		4
.L_49:
        /*0b8c*/ 	.byte	0x04, 0x05
        /*0b8e*/ 	.short	(.L_51 - .L_50)
.L_50:
        /*0b90*/ 	.word	0x00000100
        /*0b94*/ 	.word	0x00000001
        /*0b98*/ 	.word	0x00000001


	//----- nvinfo : EIATTR_CRS_STACK_SIZE
	.align		4
.L_51:
        /*0b9c*/ 	.byte	0x04, 0x1e
        /*0b9e*/ 	.short	(.L_53 - .L_52)
.L_52:
        /*0ba0*/ 	.word	0x00000000


	//----- nvinfo : EIATTR_CBANK_PARAM_SIZE
	.align		4
.L_53:
        /*0ba4*/ 	.byte	0x03, 0x19
        /*0ba6*/ 	.short	0x0800


	//----- nvinfo : EIATTR_PARAM_CBANK
	.align		4
        /*0ba8*/ 	.byte	0x04, 0x0a
        /*0baa*/ 	.short	(.L_55 - .L_54)
	.align		4
.L_54:
        /*0bac*/ 	.word	index@(.nv.constant0._ZN7cutlass13device_kernelINS_4gemm6kernel13GemmUniversalIN4cute5tupleIJiiiiEEENS1_10collective13CollectiveMmaINS1_35MainloopSm100TmaUmmaWarpSpecializedILi2ELi2ELi4ENS5_IJNS4_1CILi8EEENSA_ILi1EEESC_EEEEENS5_IJNSA_ILi64EEENSA_ILi256EEESF_EEEfNS5_IJlSC_lEEEfSI_NS4_8TiledMMAINS4_8MMA_AtomIJNS4_17SM100_MMA_TF32_SSINS_10tfloat32_tESM_fLi64ELi256ELNS4_4UMMA5MajorE0ELSO_0ELNSN_7ScaleInE0ELSP_0EEEEEENS4_6LayoutINS5_IJSC_SC_SC_EEENS5_IJNSA_ILi0EEESU_SU_EEEEENS5_IJNS4_10UnderscoreESX_SX_EEEEENS4_13SM90_TMA_LOADENS4_14ComposedLayoutINS4_7SwizzleILi3ELi4ELi3EEENS4_18smem_ptr_flag_bitsILi32EEENSS_INS5_IJSB_NSA_ILi32EEEEEENS5_IJS16_SC_EEEEEEEvNS4_8identityENS4_23SM90_TMA_LOAD_MULTICASTES1A_vS1B_EENS_8epilogue10collective18CollectiveEpilogueINS1E_23Sm100TmaWarpSpecializedILi4ELi2ELi16ELb1ELb0EEEJSH_NS5_IJNSS_ISF_SC_EENSS_IS16_SC_EEEEEfSI_fSI_NS1E_6fusion15FusionCallbacksIS1I_NS1M_17LinearCombinationIffffLNS_15FloatRoundStyleE2EEESH_S1L_JEEENS4_5SM1004TMEM4LOAD26SM100_TMEM_LOAD_16dp128b8xES10_S1A_NS4_17SM75_U32x4_LDSM_NENS4_14SM90_TMA_STOREES1A_NS4_17SM90_U32x4_STSM_NENS4_39AutoVectorizingCopyWithAssumedAlignmentILi128EEEEEEvvEEEEvNT_6ParamsE)
        /*0bb0*/ 	.short	0x0380
        /*0bb2*/ 	.short	0x0800


	//----- nvinfo : EIATTR_SW_WAR
	.align		4
.L_55:
        /*0bb4*/ 	.byte	0x04, 0x36
        /*0bb6*/ 	.short	(.L_57 - .L_56)
.L_56:
        /*0bb8*/ 	.word	0x00000008
.L_57:


//--------------------- .nv.callgraph             --------------------------
	.section	.nv.callgraph,"",@"SHT_CUDA_CALLGRAPH"
	.align	4
	.sectionentsize	8
	.align		4
        /*0000*/ 	.word	0x00000000
	.align		4
        /*0004*/ 	.word	0xffffffff
	.align		4
        /*0008*/ 	.word	index@(_ZN7cutlass13device_kernelINS_4gemm6kernel13GemmUniversalIN4cute5tupleIJiiiiEEENS1_10collective13CollectiveMmaINS1_35MainloopSm100TmaUmmaWarpSpecializedILi2ELi2ELi4ENS5_IJNS4_1CILi8EEENSA_ILi1EEESC_EEEEENS5_IJNSA_ILi64EEENSA_ILi256EEESF_EEEfNS5_IJlSC_lEEEfSI_NS4_8TiledMMAINS4_8MMA_AtomIJNS4_17SM100_MMA_TF32_SSINS_10tfloat32_tESM_fLi64ELi256ELNS4_4UMMA5MajorE0ELSO_0ELNSN_7ScaleInE0ELSP_0EEEEEENS4_6LayoutINS5_IJSC_SC_SC_EEENS5_IJNSA_ILi0EEESU_SU_EEEEENS5_IJNS4_10UnderscoreESX_SX_EEEEENS4_13SM90_TMA_LOADENS4_14ComposedLayoutINS4_7SwizzleILi3ELi4ELi3EEENS4_18smem_ptr_flag_bitsILi32EEENSS_INS5_IJSB_NSA_ILi32EEEEEENS5_IJS16_SC_EEEEEEEvNS4_8identityENS4_23SM90_TMA_LOAD_MULTICASTES1A_vS1B_EENS_8epilogue10collective18CollectiveEpilogueINS1E_23Sm100TmaWarpSpecializedILi4ELi2ELi16ELb1ELb0EEEJSH_NS5_IJNSS_ISF_SC_EENSS_IS16_SC_EEEEEfSI_fSI_NS1E_6fusion15FusionCallbacksIS1I_NS1M_17LinearCombinationIffffLNS_15FloatRoundStyleE2EEESH_S1L_JEEENS4_5SM1004TMEM4LOAD26SM100_TMEM_LOAD_16dp128b8xES10_S1A_NS4_17SM75_U32x4_LDSM_NENS4_14SM90_TMA_STOREES1A_NS4_17SM90_U32x4_STSM_NENS4_39AutoVectorizingCopyWithAssumedAlignmentILi128EEEEEEvvEEEEvNT_6ParamsE)
	.align		4
        /*000c*/ 	.word	index@(__assertfail)
	.align		4
        /*0010*/ 	.word	0x00000000
	.align		4
        /*0014*/ 	.word	0xfffffffe
	.align		4
        /*0018*/ 	.word	0x00000000
	.align		4
        /*001c*/ 	.word	0xfffffffd
	.align		4
        /*0020*/ 	.word	0x00000000
	.align		4
        /*0024*/ 	.word	0xfffffffc


//--------------------- .nv.constant4             --------------------------
	.section	.nv.constant4,"a",@progbits
	.align	8
	.align		8
.nv.constant4:
        /*0000*/ 	.dword	__assertfail
	.align		8
        /*0008*/ 	.dword	__unnamed_1
	.align		8
        /*0010*/ 	.dword	__unnamed_2
	.align		8
        /*0018*/ 	.dword	_ZN40_INTERNAL_180be310_4_k_cu_0c280111_177904cuda3std3__45__cpo5beginE
	.align		8
        /*0020*/ 	.dword	_ZN40_INTERNAL_180be310_4_k_cu_0c280111_177904cuda3std3__45__cpo3endE
	.align		8
        /*0028*/ 	.dword	_ZN40_INTERNAL_180be310_4_k_cu_0c280111_177904cuda3std3__45__cpo6cbeginE
	.align		8
        /*0030*/ 	.dword	_ZN40_INTERNAL_180be310_4_k_cu_0c280111_177904cuda3std3__45__cpo4cendE
	.align		8
        /*0038*/ 	.dword	_ZN40_INTERNAL_180be310_4_k_cu_0c280111_177904cuda3std3__442_GLOBAL__N__180be310_4_k_cu_0c280111_177906ignoreE
	.align		8
        /*0040*/ 	.dword	_ZN40_INTERNAL_180be310_4_k_cu_0c280111_177904cuda3std3__419piecewise_constructE
	.align		8
        /*0048*/ 	.dword	_ZN40_INTERNAL_180be310_4_k_cu_0c280111_177904cuda3std3__48in_placeE
	.align		8
        /*0050*/ 	.dword	_ZN40_INTERNAL_180be310_4_k_cu_0c280111_177904cuda3std6ranges3__45__cpo4swapE
	.align		8
        /*0058*/ 	.dword	_ZN40_INTERNAL_180be310_4_k_cu_0c280111_177904cuda3std6ranges3__45__cpo9iter_moveE
	.align		8
        /*0060*/ 	.dword	_ZN40_INTERNAL_180be310_4_k_cu_0c280111_177904cute7productE
	.align		8
        /*0068*/ 	.dword	_ZN40_INTERNAL_180be310_4_k_cu_0c280111_177904cute1_E
	.align		8
        /*0070*/ 	.dword	$str$25
	.align		8
        /*0078*/ 	.dword	$str$26
	.align		8
        /*0080*/ 	.dword	$str$27
	.align		8
        /*0088*/ 	.dword	$str$28


//--------------------- .text._ZN7cutlass13device_kernelINS_4gemm6kernel13GemmUniversalIN4cute5tupleIJiiiiEEENS1_10collective13CollectiveMmaINS1_35MainloopSm100TmaUmmaWarpSpecializedILi2ELi2ELi4ENS5_IJNS4_1CILi8EEENSA_ILi1EEESC_EEEEENS5_IJNSA_ILi64EEENSA_ILi256EEESF_EEEfNS5_IJlSC_lEEEfSI_NS4_8TiledMMAINS4_8MMA_AtomIJNS4_17SM100_MMA_TF32_SSINS_10tfloat32_tESM_fLi64ELi256ELNS4_4UMMA5MajorE0ELSO_0ELNSN_7ScaleInE0ELSP_0EEEEEENS4_6LayoutINS5_IJSC_SC_SC_EEENS5_IJNSA_ILi0EEESU_SU_EEEEENS5_IJNS4_10UnderscoreESX_SX_EEEEENS4_13SM90_TMA_LOADENS4_14ComposedLayoutINS4_7SwizzleILi3ELi4ELi3EEENS4_18smem_ptr_flag_bitsILi32EEENSS_INS5_IJSB_NSA_ILi32EEEEEENS5_IJS16_SC_EEEEEEEvNS4_8identityENS4_23SM90_TMA_LOAD_MULTICASTES1A_vS1B_EENS_8epilogue10collective18CollectiveEpilogueINS1E_23Sm100TmaWarpSpecializedILi4ELi2ELi16ELb1ELb0EEEJSH_NS5_IJNSS_ISF_SC_EENSS_IS16_SC_EEEEEfSI_fSI_NS1E_6fusion15FusionCallbacksIS1I_NS1M_17LinearCombinationIffffLNS_15FloatRoundStyleE2EEESH_S1L_JEEENS4_5SM1004TMEM4LOAD26SM100_TMEM_LOAD_16dp128b8xES10_S1A_NS4_17SM75_U32x4_LDSM_NENS4_14SM90_TMA_STOREES1A_NS4_17SM90_U32x4_STSM_NENS4_39AutoVectorizingCopyWithAssumedAlignmentILi128EEEEEEvvEEEEvNT_6ParamsE --------------------------
	.section	.text._ZN7cutlass13device_kernelINS_4gemm6kernel13GemmUniversalIN4cute5tupleIJiiiiEEENS1_10collective13CollectiveMmaINS1_35MainloopSm100TmaUmmaWarpSpecializedILi2ELi2ELi4ENS5_IJNS4_1CILi8EEENSA_ILi1EEESC_EEEEENS5_IJNSA_ILi64EEENSA_ILi256EEESF_EEEfNS5_IJlSC_lEEEfSI_NS4_8TiledMMAINS4_8MMA_AtomIJNS4_17SM100_MMA_TF32_SSINS_10tfloat32_tESM_fLi64ELi256ELNS4_4UMMA5MajorE0ELSO_0ELNSN_7ScaleInE0ELSP_0EEEEEENS4_6LayoutINS5_IJSC_SC_SC_EEENS5_IJNSA_ILi0EEESU_SU_EEEEENS5_IJNS4_10UnderscoreESX_SX_EEEEENS4_13SM90_TMA_LOADENS4_14ComposedLayoutINS4_7SwizzleILi3ELi4ELi3EEENS4_18smem_ptr_flag_bitsILi32EEENSS_INS5_IJSB_NSA_ILi32EEEEEENS5_IJS16_SC_EEEEEEEvNS4_8identityENS4_23SM90_TMA_LOAD_MULTICASTES1A_vS1B_EENS_8epilogue10collective18CollectiveEpilogueINS1E_23Sm100TmaWarpSpecializedILi4ELi2ELi16ELb1ELb0EEEJSH_NS5_IJNSS_ISF_SC_EENSS_IS16_SC_EEEEEfSI_fSI_NS1E_6fusion15FusionCallbacksIS1I_NS1M_17LinearCombinationIffffLNS_15FloatRoundStyleE2EEESH_S1L_JEEENS4_5SM1004TMEM4LOAD26SM100_TMEM_LOAD_16dp128b8xES10_S1A_NS4_17SM75_U32x4_LDSM_NENS4_14SM90_TMA_STOREES1A_NS4_17SM90_U32x4_STSM_NENS4_39AutoVectorizingCopyWithAssumedAlignmentILi128EEEEEEvvEEEEvNT_6ParamsE,"ax",@progbits
	.align	128
.text._ZN7cutlass13device_kernelINS_4gemm6kernel13GemmUniversalIN4cute5tupleIJiiiiEEENS1_10collective13CollectiveMmaINS1_35MainloopSm100TmaUmmaWarpSpecializedILi2ELi2ELi4ENS5_IJNS4_1CILi8EEENSA_ILi1EEESC_EEEEENS5_IJNSA_ILi64EEENSA_ILi256EEESF_EEEfNS5_IJlSC_lEEEfSI_NS4_8TiledMMAINS4_8MMA_AtomIJNS4_17SM100_MMA_TF32_SSINS_10tfloat32_tESM_fLi64ELi256ELNS4_4UMMA5MajorE0ELSO_0ELNSN_7ScaleInE0ELSP_0EEEEEENS4_6LayoutINS5_IJSC_SC_SC_EEENS5_IJNSA_ILi0EEESU_SU_EEEEENS5_IJNS4_10UnderscoreESX_SX_EEEEENS4_13SM90_TMA_LOADENS4_14ComposedLayoutINS4_7SwizzleILi3ELi4ELi3EEENS4_18smem_ptr_flag_bitsILi32EEENSS_INS5_IJSB_NSA_ILi32EEEEEENS5_IJS16_SC_EEEEEEEvNS4_8identityENS4_23SM90_TMA_LOAD_MULTICASTES1A_vS1B_EENS_8epilogue10collective18CollectiveEpilogueINS1E_23Sm100TmaWarpSpecializedILi4ELi2ELi16ELb1ELb0EEEJSH_NS5_IJNSS_ISF_SC_EENSS_IS16_SC_EEEEEfSI_fSI_NS1E_6fusion15FusionCallbacksIS1I_NS1M_17LinearCombinationIffffLNS_15FloatRoundStyleE2EEESH_S1L_JEEENS4_5SM1004TMEM4LOAD26SM100_TMEM_LOAD_16dp128b8xES10_S1A_NS4_17SM75_U32x4_LDSM_NENS4_14SM90_TMA_STOREES1A_NS4_17SM90_U32x4_STSM_NENS4_39AutoVectorizingCopyWithAssumedAlignmentILi128EEEEEEvvEEEEvNT_6ParamsE:
        .type           _ZN7cutlass13device_kernelINS_4gemm6kernel13GemmUniversalIN4cute5tupleIJiiiiEEENS1_10collective13CollectiveMmaINS1_35MainloopSm100TmaUmmaWarpSpecializedILi2ELi2ELi4ENS5_IJNS4_1CILi8EEENSA_ILi1EEESC_EEEEENS5_IJNSA_ILi64EEENSA_ILi256EEESF_EEEfNS5_IJlSC_lEEEfSI_NS4_8TiledMMAINS4_8MMA_AtomIJNS4_17SM100_MMA_TF32_SSINS_10tfloat32_tESM_fLi64ELi256ELNS4_4UMMA5MajorE0ELSO_0ELNSN_7ScaleInE0ELSP_0EEEEEENS4_6LayoutINS5_IJSC_SC_SC_EEENS5_IJNSA_ILi0EEESU_SU_EEEEENS5_IJNS4_10UnderscoreESX_SX_EEEEENS4_13SM90_TMA_LOADENS4_14ComposedLayoutINS4_7SwizzleILi3ELi4ELi3EEENS4_18smem_ptr_flag_bitsILi32EEENSS_INS5_IJSB_NSA_ILi32EEEEEENS5_IJS16_SC_EEEEEEEvNS4_8identityENS4_23SM90_TMA_LOAD_MULTICASTES1A_vS1B_EENS_8epilogue10collective18CollectiveEpilogueINS1E_23Sm100TmaWarpSpecializedILi4ELi2ELi16ELb1ELb0EEEJSH_NS5_IJNSS_ISF_SC_EENSS_IS16_SC_EEEEEfSI_fSI_NS1E_6fusion15FusionCallbacksIS1I_NS1M_17LinearCombinationIffffLNS_15FloatRoundStyleE2EEESH_S1L_JEEENS4_5SM1004TMEM4LOAD26SM100_TMEM_LOAD_16dp128b8xES10_S1A_NS4_17SM75_U32x4_LDSM_NENS4_14SM90_TMA_STOREES1A_NS4_17SM90_U32x4_STSM_NENS4_39AutoVectorizingCopyWithAssumedAlignmentILi128EEEEEEvvEEEEvNT_6ParamsE,@function
        .size           _ZN7cutlass13device_kernelINS_4gemm6kernel13GemmUniversalIN4cute5tupleIJiiiiEEENS1_10collective13CollectiveMmaINS1_35MainloopSm100TmaUmmaWarpSpecializedILi2ELi2ELi4ENS5_IJNS4_1CILi8EEENSA_ILi1EEESC_EEEEENS5_IJNSA_ILi64EEENSA_ILi256EEESF_EEEfNS5_IJlSC_lEEEfSI_NS4_8TiledMMAINS4_8MMA_AtomIJNS4_17SM100_MMA_TF32_SSINS_10tfloat32_tESM_fLi64ELi256ELNS4_4UMMA5MajorE0ELSO_0ELNSN_7ScaleInE0ELSP_0EEEEEENS4_6LayoutINS5_IJSC_SC_SC_EEENS5_IJNSA_ILi0EEESU_SU_EEEEENS5_IJNS4_10UnderscoreESX_SX_EEEEENS4_13SM90_TMA_LOADENS4_14ComposedLayoutINS4_7SwizzleILi3ELi4ELi3EEENS4_18smem_ptr_flag_bitsILi32EEENSS_INS5_IJSB_NSA_ILi32EEEEEENS5_IJS16_SC_EEEEEEEvNS4_8identityENS4_23SM90_TMA_LOAD_MULTICASTES1A_vS1B_EENS_8epilogue10collective18CollectiveEpilogueINS1E_23Sm100TmaWarpSpecializedILi4ELi2ELi16ELb1ELb0EEEJSH_NS5_IJNSS_ISF_SC_EENSS_IS16_SC_EEEEEfSI_fSI_NS1E_6fusion15FusionCallbacksIS1I_NS1M_17LinearCombinationIffffLNS_15FloatRoundStyleE2EEESH_S1L_JEEENS4_5SM1004TMEM4LOAD26SM100_TMEM_LOAD_16dp128b8xES10_S1A_NS4_17SM75_U32x4_LDSM_NENS4_14SM90_TMA_STOREES1A_NS4_17SM90_U32x4_STSM_NENS4_39AutoVectorizingCopyWithAssumedAlignmentILi128EEEEEEvvEEEEvNT_6ParamsE,(.L_x_221 - _ZN7cutlass13device_kernelINS_4gemm6kernel13GemmUniversalIN4cute5tupleIJiiiiEEENS1_10collective13CollectiveMmaINS1_35MainloopSm100TmaUmmaWarpSpecializedILi2ELi2ELi4ENS5_IJNS4_1CILi8EEENSA_ILi1EEESC_EEEEENS5_IJNSA_ILi64EEENSA_ILi256EEESF_EEEfNS5_IJlSC_lEEEfSI_NS4_8TiledMMAINS4_8MMA_AtomIJNS4_17SM100_MMA_TF32_SSINS_10tfloat32_tESM_fLi64ELi256ELNS4_4UMMA5MajorE0ELSO_0ELNSN_7ScaleInE0ELSP_0EEEEEENS4_6LayoutINS5_IJSC_SC_SC_EEENS5_IJNSA_ILi0EEESU_SU_EEEEENS5_IJNS4_10UnderscoreESX_SX_EEEEENS4_13SM90_TMA_LOADENS4_14ComposedLayoutINS4_7SwizzleILi3ELi4ELi3EEENS4_18smem_ptr_flag_bitsILi32EEENSS_INS5_IJSB_NSA_ILi32EEEEEENS5_IJS16_SC_EEEEEEEvNS4_8identityENS4_23SM90_TMA_LOAD_MULTICASTES1A_vS1B_EENS_8epilogue10collective18CollectiveEpilogueINS1E_23Sm100TmaWarpSpecializedILi4ELi2ELi16ELb1ELb0EEEJSH_NS5_IJNSS_ISF_SC_EENSS_IS16_SC_EEEEEfSI_fSI_NS1E_6fusion15FusionCallbacksIS1I_NS1M_17LinearCombinationIffffLNS_15FloatRoundStyleE2EEESH_S1L_JEEENS4_5SM1004TMEM4LOAD26SM100_TMEM_LOAD_16dp128b8xES10_S1A_NS4_17SM75_U32x4_LDSM_NENS4_14SM90_TMA_STOREES1A_NS4_17SM90_U32x4_STSM_NENS4_39AutoVectorizingCopyWithAssumedAlignmentILi128EEEEEEvvEEEEvNT_6ParamsE)
        .other          _ZN7cutlass13device_kernelINS_4gemm6kernel13GemmUniversalIN4cute5tupleIJiiiiEEENS1_10collective13CollectiveMmaINS1_35MainloopSm100TmaUmmaWarpSpecializedILi2ELi2ELi4ENS5_IJNS4_1CILi8EEENSA_ILi1EEESC_EEEEENS5_IJNSA_ILi64EEENSA_ILi256EEESF_EEEfNS5_IJlSC_lEEEfSI_NS4_8TiledMMAINS4_8MMA_AtomIJNS4_17SM100_MMA_TF32_SSINS_10tfloat32_tESM_fLi64ELi256ELNS4_4UMMA5MajorE0ELSO_0ELNSN_7ScaleInE0ELSP_0EEEEEENS4_6LayoutINS5_IJSC_SC_SC_EEENS5_IJNSA_ILi0EEESU_SU_EEEEENS5_IJNS4_10UnderscoreESX_SX_EEEEENS4_13SM90_TMA_LOADENS4_14ComposedLayoutINS4_7SwizzleILi3ELi4ELi3EEENS4_18smem_ptr_flag_bitsILi32EEENSS_INS5_IJSB_NSA_ILi32EEEEEENS5_IJS16_SC_EEEEEEEvNS4_8identityENS4_23SM90_TMA_LOAD_MULTICASTES1A_vS1B_EENS_8epilogue10collective18CollectiveEpilogueINS1E_23Sm100TmaWarpSpecializedILi4ELi2ELi16ELb1ELb0EEEJSH_NS5_IJNSS_ISF_SC_EENSS_IS16_SC_EEEEEfSI_fSI_NS1E_6fusion15FusionCallbacksIS1I_NS1M_17LinearCombinationIffffLNS_15FloatRoundStyleE2EEESH_S1L_JEEENS4_5SM1004TMEM4LOAD26SM100_TMEM_LOAD_16dp128b8xES10_S1A_NS4_17SM75_U32x4_LDSM_NENS4_14SM90_TMA_STOREES1A_NS4_17SM90_U32x4_STSM_NENS4_39AutoVectorizingCopyWithAssumedAlignmentILi128EEEEEEvvEEEEvNT_6ParamsE,@"STO_CUDA_ENTRY STV_DEFAULT"
_ZN7cutlass13device_kernelINS_4gemm6kernel13GemmUniversalIN4cute5tupleIJiiiiEEENS1_10collective13CollectiveMmaINS1_35MainloopSm100TmaUmmaWarpSpecializedILi2ELi2ELi4ENS5_IJNS4_1CILi8EEENSA_ILi1EEESC_EEEEENS5_IJNSA_ILi64EEENSA_ILi256EEESF_EEEfNS5_IJlSC_lEEEfSI_NS4_8TiledMMAINS4_8MMA_AtomIJNS4_17SM100_MMA_TF32_SSINS_10tfloat32_tESM_fLi64ELi256ELNS4_4UMMA5MajorE0ELSO_0ELNSN_7ScaleInE0ELSP_0EEEEEENS4_6LayoutINS5_IJSC_SC_SC_EEENS5_IJNSA_ILi0EEESU_SU_EEEEENS5_IJNS4_10UnderscoreESX_SX_EEEEENS4_13SM90_TMA_LOADENS4_14ComposedLayoutINS4_7SwizzleILi3ELi4ELi3EEENS4_18smem_ptr_flag_bitsILi32EEENSS_INS5_IJSB_NSA_ILi32EEEEEENS5_IJS16_SC_EEEEEEEvNS4_8identityENS4_23SM90_TMA_LOAD_MULTICASTES1A_vS1B_EENS_8epilogue10collective18CollectiveEpilogueINS1E_23Sm100TmaWarpSpecializedILi4ELi2ELi16ELb1ELb0EEEJSH_NS5_IJNSS_ISF_SC_EENSS_IS16_SC_EEEEEfSI_fSI_NS1E_6fusion15FusionCallbacksIS1I_NS1M_17LinearCombinationIffffLNS_15FloatRoundStyleE2EEESH_S1L_JEEENS4_5SM1004TMEM4LOAD26SM100_TMEM_LOAD_16dp128b8xES10_S1A_NS4_17SM75_U32x4_LDSM_NENS4_14SM90_TMA_STOREES1A_NS4_17SM90_U32x4_STSM_NENS4_39AutoVectorizingCopyWithAssumedAlignmentILi128EEEEEEvvEEEEvNT_6ParamsE:
[----:B------:R-:W1:Y:S01]  /*0000*/  LDC R1, c[0x0][0x37c] ;  /* 0x0000df00ff017b82 */ /* 0x000e620000000800 */
[----:B------:R-:W2:Y:S01]  /*0010*/  S2R R76, SR_TID.X ;  /* 0x00000000004c7919 */ /* 0x000ea20000002100 */
[----:B------:R-:W3:Y:S01]  /*0020*/  LDCU.64 UR8, c[0x0][0x890] ;  /* 0x00011200ff0877ac */ /* 0x000ee20008000a00 */
[----:B------:R-:W-:Y:S02]  /*0030*/  PRMT R64, RZ, 0x7610, R64 ;  /* 0x00007610ff407816 */ /* 0x000fe40000000040 */
[----:B------:R-:W-:Y:S01]  /*0040*/  ELECT P3, URZ, PT ;  /* 0x0000000000ff782f */ /* 0x000fe20003860000 */
[----:B---3--:R-:W-:-:S04]  /*0050*/  UISETP.NE.U32.AND UP0, UPT, UR8, URZ, UPT ;  /* 0x000000ff0800728c */ /* 0x008fc8000bf05070 */
[----:B------:R-:W-:Y:S01]  /*0060*/  UISETP.NE.AND.EX UP0, UPT, UR9, URZ, UPT, UP0 ;  /* 0x000000ff0900728c */ /* 0x000fe2000bf05300 */
[----:B--2---:R-:W-:-:S05]  /*0070*/  SHF.R.U32.HI R65, RZ, 0x5, R76 ;  /* 0x00000005ff417819 */ /* 0x004fca000001164c */
[----:B------:R-:W2:Y:S02]  /*0080*/  SHFL.IDX PT, R0, R65, RZ, 0x1f ;  /* 0x00001fff41007589 */ /* 0x000ea400000e0000 */
[----:B--2---:R-:W-:Y:S01]  /*0090*/  R2UR UR18, R0 ;  /* 0x00000000001272ca */ /* 0x004fe200000e0000 */
[----:B-1----:R-:W-:-:S14]  /*00a0*/  BRA.U UP0, `(.L_x_0) ;  /* 0x0000000100307547 */ /* 0x002fdc000b800000 */
[----:B------:R-:W1:Y:S02]  /*00b0*/  LDCU.64 UR4, c[0x0][0x888] ;  /* 0x00011100ff0477ac */ /* 0x000e640008000a00 */
[----:B-1----:R-:W-:-:S04]  /*00c0*/  UISETP.NE.U32.AND UP0, UPT, UR4, URZ, UPT ;  /* 0x000000ff0400728c */ /* 0x002fc8000bf05070 */
[----:B------:R-:W-:-:S09]  /*00d0*/  UISETP.NE.AND.EX UP0, UPT, UR5, URZ, UPT, UP0 ;  /* 0x000000ff0500728c */ /* 0x000fd2000bf05300 */
[----:B------:R-:W-:Y:S05]  /*00e0*/  BRA.U !UP0, `(.L_x_1) ;  /* 0x0000000108147547 */ /* 0x000fea000b800000 */
[----:B------:R-:W1:Y:S01]  /*00f0*/  LDC.64 R26, c[0x0][0x888] ;  /* 0x00022200ff1a7b82 */ /* 0x000e620000000a00 */
[----:B------:R-:W1:Y:S02]  /*0100*/  LDCU.64 UR4, c[0x0][0x358] ;  /* 0x00006b00ff0477ac */ /* 0x000e640008000a00 */
[----:B-1----:R1:W5:Y:S01]  /*0110*/  LDG.E R26, desc[UR4][R26.64] ;  /* 0x000000041a1a7981 */ /* 0x002362000c1e1900 */
[----:B------:R-:W-:Y:S01]  /*0120*/  HFMA2 R64, -RZ, RZ, 0, 5.9604644775390625e-08 ;  /* 0x00000001ff407431 */ /* 0x000fe200000001ff */
[----:B------:R-:W-:Y:S05]  /*0130*/  BRA `(.L_x_0) ;  /* 0x00000000000c7947 */ /* 0x000fea0003800000 */
.L_x_1:
[----:B------:R-:W1:Y:S01]  /*0140*/  LDCU UR4, c[0x0][0x880] ;  /* 0x00011000ff0477ac */ /* 0x000e620008000800 */
[----:B------:R-:W-:Y:S01]  /*0150*/  HFMA2 R64, -RZ, RZ, 0, 5.9604644775390625e-08 ;  /* 0x00000001ff407431 */ /* 0x000fe200000001ff */
[----:B-1----:R-:W-:-:S07]  /*0160*/  MOV R26, UR4 ;  /* 0x00000004001a7c02 */ /* 0x002fce0008000f00 */
.L_x_0:
[----:B------:R-:W2:Y:S02]  /*0170*/  LDCU.64 UR4, c[0x0][0x8b0] ;  /* 0x00011600ff0477ac */ /* 0x000ea40008000a00 */
[----:B--2---:R-:W-:-:S04]  /*0180*/  UISETP.NE.U32.AND UP0, UPT, UR4, URZ, UPT ;  /* 0x000000ff0400728c */ /* 0x004fc8000bf05070 */
[----:B------:R-:W-:-:S09]  /*0190*/  UISETP.NE.AND.EX UP0, UPT, UR5, URZ, UPT, UP0 ;  /* 0x000000ff0500728c */ /* 0x000fd2000bf05300 */
[----:B------:R-:W-:Y:S05]  /*01a0*/  BRA.U UP0, `(.L_x_2) ;  /* 0x0000000100287547 */ /* 0x000fea000b800000 */
[----:B------:R-:W2:Y:S02]  /*01b0*/  LDCU.64 UR4, c[0x0][0x8a8] ;  /* 0x00011500ff0477ac */ /* 0x000ea40008000a00 */
[----:B--2---:R-:W-:-:S04]  /*01c0*/  UISETP.NE.U32.AND UP0, UPT, UR4, URZ, UPT ;  /* 0x000000ff0400728c */ /* 0x004fc8000bf05070 */
[----:B------:R-:W-:-:S09]  /*01d0*/  UISETP.NE.AND.EX UP0, UPT, UR5, URZ, UPT, UP0 ;  /* 0x000000ff0500728c */ /* 0x000fd2000bf05300 */
[----:B------:R-:W-:Y:S05]  /*01e0*/  BRA.U !UP0, `(.L_x_3) ;  /* 0x0000000108107547 */ /* 0x000fea000b800000 */
[----:B------:R-:W2:Y:S01]  /*01f0*/  LDC.64 R24, c[0x0][0x8a8] ;  /* 0x00022a00ff187b82 */ /* 0x000ea20000000a00 */
[----:B------:R-:W2:Y:S02]  /*0200*/  LDCU.64 UR4, c[0x0][0x358] ;  /* 0x00006b00ff0477ac */ /* 0x000ea40008000a00 */
[----:B--2---:R2:W5:Y:S01]  /*0210*/  LDG.E R24, desc[UR4][R24.64] ;  /* 0x0000000418187981 */ /* 0x004562000c1e1900 */
[----:B------:R-:W-:Y:S05]  /*0220*/  BRA `(.L_x_2) ;  /* 0x0000000000087947 */ /* 0x000fea0003800000 */
.L_x_3:
[----:B------:R-:W2:Y:S02]  /*0230*/  LDCU UR4, c[0x0][0x8a0] ;  /* 0x00011400ff0477ac */ /* 0x000ea40008000800 */
[----:B--2---:R-:W-:Y:S02]  /*0240*/  MOV R24, UR4 ;  /* 0x0000000400187c02 */ /* 0x004fe40008000f00 */
.L_x_2:
[----:B------:R-:W-:Y:S01]  /*0250*/  IMAD.U32 R0, RZ, RZ, UR18 ;  /* 0x00000012ff007e24 */ /* 0x000fe2000f8e00ff */
[----:B------:R-:W-:Y:S04]  /*0260*/  BSSY.RECONVERGENT B0, `(.L_x_4) ;  /* 0x000000c000007945 */ /* 0x000fe80003800200 */
[C---:B------:R-:W-:Y:S02]  /*0270*/  ISETP.NE.OR P1, PT, R0.reuse, 0x1, !P3 ;  /* 0x000000010000780c */ /* 0x040fe40005f25670 */
[----:B------:R-:W-:-:S11]  /*0280*/  ISETP.NE.OR P0, PT, R0, 0x3, !P3 ;  /* 0x000000030000780c */ /* 0x000fd60005f05670 */
[----:B------:R-:W-:Y:S05]  /*0290*/  @P1 BRA `(.L_x_5) ;  /* 0x0000000000201947 */ /* 0x000fea0003800000 */
[----:B------:R-:W3:Y:S02]  /*02a0*/  LDCU.64 UR4, c[0x0][0x348] ;  /* 0x00006900ff0477ac */ /* 0x000ee40008000a00 */
[----:B---3--:R-:W-:Y:S02]  /*02b0*/  UIADD3 UR6, UP1, UPT, UR4, 0x80, URZ ;  /* 0x0000008004067890 */ /* 0x008fe4000ff3e0ff */
[----:B------:R-:W-:Y:S02]  /*02c0*/  UIADD3 UR4, UP0, UPT, UR4, 0x180, URZ ;  /* 0x0000018004047890 */ /* 0x000fe4000ff1e0ff */
[----:B------:R-:W-:Y:S02]  /*02d0*/  UIADD3.X UR7, UPT, UPT, URZ, UR5, URZ, UP1, !UPT ;  /* 0x00000005ff077290 */ /* 0x000fe40008ffe4ff */
[----:B------:R-:W-:-:S07]  /*02e0*/  UIADD3.X UR5, UPT, UPT, URZ, UR5, URZ, UP0, !UPT ;  /* 0x00000005ff057290 */ /* 0x000fce00087fe4ff */
[----:B------:R3:W-:Y:S02]  /*02f0*/  UTMACCTL.PF [UR6] ;  /* 0x00000000060079b9 */ /* 0x0007e40008040000 */
[----:B------:R3:W-:Y:S02]  /*0300*/  UTMACCTL.PF [UR4] ;  /* 0x00000000040079b9 */ /* 0x0007e40008040000 */
[----:B---3--:R-:W-:Y:S01]  /*0310*/  NOP ;  /* 0x0000000000007918 */ /* 0x008fe20000000000 */
.L_x_5:
[----:B------:R-:W-:Y:S05]  /*0320*/  BSYNC.RECONVERGENT B0 ;  /* 0x0000000000007941 */ /* 0x000fea0003800200 */
.L_x_4:
[----:B------:R-:W-:Y:S04]  /*0330*/  BSSY.RECONVERGENT B0, `(.L_x_6) ;  /* 0x000000a000007945 */ /* 0x000fe80003800200 */
        /* <DEDUP_REMOVED lines=9> */
.L_x_7:
[----:B------:R-:W-:Y:S05]  /*03d0*/  BSYNC.RECONVERGENT B0 ;  /* 0x0000000000007941 */ /* 0x000fea0003800200 */
.L_x_6:
[----:B------:R-:W3:Y:S01]  /*03e0*/  LDCU.64 UR4, c[0x0][0x888] ;  /* 0x00011100ff0477ac */ /* 0x000ee20008000a00 */
[----:B------:R-:W-:Y:S02]  /*03f0*/  UISETP.EQ.U32.AND UP2, UPT, UR8, URZ, UPT ;  /* 0x000000ff0800728c */ /* 0x000fe4000bf42070 */
[----:B------:R-:W-:Y:S02]  /*0400*/  UPLOP3.LUT UP3, UPT, UPT, UPT, UPT, 0x80, 0x8 ;  /* 0x000000000008789c */ /* 0x000fe40003f6f070 */
[----:B---3--:R-:W-:-:S04]  /*0410*/  UISETP.NE.U32.AND UP0, UPT, UR4, URZ, UPT ;  /* 0x000000ff0400728c */ /* 0x008fc8000bf05070 */
[----:B------:R-:W-:-:S04]  /*0420*/  UISETP.NE.AND.EX UP1, UPT, UR5, URZ, UPT, UP0 ;  /* 0x000000ff0500728c */ /* 0x000fc8000bf25300 */
[----:B------:R-:W-:-:S04]  /*0430*/  UISETP.EQ.OR.EX UP4, UPT, UR9, URZ, !UP1, UP2 ;  /* 0x000000ff0900728c */ /* 0x000fc8000cf82720 */
[----:B------:R-:W-:-:S06]  /*0440*/  UP2UR UR4, UPR, URZ, 0x10 ;  /* 0x00000010ff047883 */ /* 0x000fcc0008000000 */
[----:B------:R-:W-:Y:S01]  /*0450*/  MOV R68, UR4 ;  /* 0x0000000400447c02 */ /* 0x000fe20008000f00 */
[----:B------:R-:W-:Y:S06]  /*0460*/  BRA.U !UP4, `(.L_x_8) ;  /* 0x000000010c207547 */ /* 0x000fec000b800000 */
[----:B------:R-:W-:Y:S01]  /*0470*/  UISETP.NE.U32.AND UP0, UPT, UR8, URZ, UPT ;  /* 0x000000ff0800728c */ /* 0x000fe2000bf05070 */
[----:B-----5:R-:W-:Y:S01]  /*0480*/  FSETP.NEU.AND P0, PT, R26, RZ, PT ;  /* 0x000000ff1a00720b */ /* 0x020fe20003f0d000 */
[----:B------:R-:W-:Y:S02]  /*0490*/  USEL UR4, URZ, 0xffffffff, UP1 ;  /* 0xffffffffff047887 */ /* 0x000fe40008800000 */
[----:B------:R-:W-:-:S10]  /*04a0*/  UISETP.NE.AND.EX UP2, UPT, UR9, URZ, UPT, UP0 ;  /* 0x000000ff0900728c */ /* 0x000fd4000bf45300 */
[----:B------:R-:W-:Y:S01]  /*04b0*/  VOTEU.ANY UP0, P0 ;  /* 0x0000000000ff7886 */ /* 0x000fe20000000100 */
[----:B------:R-:W-:-:S04]  /*04c0*/  @!UP2 USEL UR4, URZ, 0xffffffff, UP0 ;  /* 0xffffffffff04a887 */ /* 0x000fc80008000000 */
[----:B------:R-:W-:-:S04]  /*04d0*/  ULOP3.LUT UR4, UR4, 0x1, URZ, 0xc0, !UPT ;  /* 0x0000000104047892 */ /* 0x000fc8000f8ec0ff */
[----:B------:R-:W-:-:S11]  /*04e0*/  UISETP.NE.U32.AND UP3, UPT, UR4, 0x1, UPT ;  /* 0x000000010400788c */ /* 0x000fd6000bf65070 */
.L_x_8:
[----:B------:R-:W3:Y:S01]  /*04f0*/  SHFL.IDX PT, R2, R65, RZ, 0x1f ;  /* 0x00001fff41027589 */ /* 0x000ee200000e0000 */
[----:B------:R-:W-:Y:S01]  /*0500*/  UISETP.NE.AND UP5, UPT, UR18, 0x2, UPT ;  /* 0x000000021200788c */ /* 0x000fe2000bfa5270 */
[----:B---3--:R-:W-:-:S13]  /*0510*/  ISETP.NE.AND P0, PT, R2, RZ, PT ;  /* 0x000000ff0200720c */ /* 0x008fda0003f05270 */
[----:B------:R-:W-:Y:S05]  /*0520*/  @P0 BRA `(.L_x_9) ;  /* 0x0000000000480947 */ /* 0x000fea0003800000 */
[----:B------:R-:W3:Y:S01]  /*0530*/  S2UR UR4, SR_CgaCtaId ;  /* 0x00000000000479c3 */ /* 0x000ee20000008800 */
[----:B------:R-:W-:Y:S01]  /*0540*/  UMOV UR5, 0x400 ;  /* 0x0000040000057882 */ /* 0x000fe20000000000 */
[----:B------:R-:W-:Y:S01]  /*0550*/  UMOV UR8, 0x1 ;  /* 0x0000000100087882 */ /* 0x000fe20000000000 */
[----:B------:R-:W-:Y:S01]  /*0560*/  UMOV UR6, 0x8 ;  /* 0x0000000800067882 */ /* 0x000fe20000000000 */
[----:B------:R-:W-:-:S04]  /*0570*/  UIADD3 UR8, UPT, UPT, -UR8, 0x100000, URZ ;  /* 0x0010000008087890 */ /* 0x000fc8000fffe1ff */
[----:B------:R-:W-:Y:S02]  /*0580*/  USHF.L.U32 UR9, UR8, 0xb, URZ ;  /* 0x0000000b08097899 */ /* 0x000fe400080006ff */
[----:B------:R-:W-:Y:S02]  /*0590*/  USHF.L.U32 UR8, UR8, 0x1, URZ ;  /* 0x0000000108087899 */ /* 0x000fe400080006ff */
[----:B------:R-:W-:-:S04]  /*05a0*/  UIADD3 UR6, UPT, UPT, -UR6, 0x100000, URZ ;  /* 0x0010000006067890 */ /* 0x000fc8000fffe1ff */
[----:B------:R-:W-:Y:S02]  /*05b0*/  USHF.L.U32 UR7, UR6, 0xb, URZ ;  /* 0x0000000b06077899 */ /* 0x000fe400080006ff */
[----:B------:R-:W-:Y:S01]  /*05c0*/  USHF.L.U32 UR6, UR6, 0x1, URZ ;  /* 0x0000000106067899 */ /* 0x000fe200080006ff */
[----:B------:R-:W-:Y:S01]  /*05d0*/  ELECT P0, URZ, PT ;  /* 0x0000000000ff782f */ /* 0x000fe20003800000 */
[----:B---3--:R-:W-:Y:S01]  /*05e0*/  ULEA UR4, UR4, UR5, 0x18 ;  /* 0x0000000504047291 */ /* 0x008fe2000f8ec0ff */
[----:B------:R-:W3:Y:S11]  /*05f0*/  FENCE.VIEW.ASYNC.S ;  /* 0x00000000000073c6 */ /* 0x000ef60000000000 */
[----:B---3--:R3:W4:Y:S01]  /*0600*/  SYNCS.EXCH.64 URZ, [UR4], UR8 ;  /* 0x0000000804ff75b2 */ /* 0x0087220008000100 */
[----:B------:R3:W1:Y:S01]  /*0610*/  SYNCS.EXCH.64 URZ, [UR4+0x10], UR6 ;  /* 0x0000100604ff75b2 */ /* 0x0006620008000100 */
[----:B------:R3:W1:Y:S01]  /*0620*/  SYNCS.EXCH.64 URZ, [UR4+0x8], UR8 ;  /* 0x0000080804ff75b2 */ /* 0x0006620008000100 */
[----:B------:R3:W1:Y:S01]  /*0630*/  SYNCS.EXCH.64 URZ, [UR4+0x18], UR6 ;  /* 0x0000180604ff75b2 */ /* 0x0006620008000100 */
[----:B------:R-:W-:Y:S01]  /*0640*/  NOP ;  /* 0x0000000000007918 */ /* 0x000fe20000000000 */
.L_x_9:
[----:B------:R-:W2:Y:S01]  /*0650*/  SHFL.IDX PT, R2, R65, RZ, 0x1f ;  /* 0x00001fff41027589 */ /* 0x000ea200000e0000 */
[----:B------:R-:W-:Y:S01]  /*0660*/  NOP ;  /* 0x0000000000007918 */ /* 0x000fe20000000000 */
[----:B--2---:R-:W-:-:S13]  /*0670*/  ISETP.NE.AND P0, PT, R2, 0x1, PT ;  /* 0x000000010200780c */ /* 0x004fda0003f05270 */
[----:B------:R-:W-:Y:S05]  /*0680*/  @P0 BRA `(.L_x_10) ;  /* 0x0000000000580947 */ /* 0x000fea0003800000 */
[----:B---3--:R-:W2:Y:S01]  /*0690*/  S2UR UR4, SR_CgaCtaId ;  /* 0x00000000000479c3 */ /* 0x008ea20000008800 */
        /* <DEDUP_REMOVED lines=10> */
[----:B--2---:R-:W-:Y:S01]  /*0740*/  ULEA UR4, UR4, UR5, 0x18 ;  /* 0x0000000504047291 */ /* 0x004fe2000f8ec0ff */
[----:B------:R-:W2:Y:S11]  /*0750*/  FENCE.VIEW.ASYNC.S ;  /* 0x00000000000073c6 */ /* 0x000eb60000000000 */
[----:B--2---:R2:W3:Y:S01]  /*0760*/  SYNCS.EXCH.64 URZ, [UR4+0x20], UR8 ;  /* 0x0000200804ff75b2 */ /* 0x0044e20008000100 */
[----:B------:R2:W1:Y:S01]  /*0770*/  SYNCS.EXCH.64 URZ, [UR4+0x40], UR6 ;  /* 0x0000400604ff75b2 */ /* 0x0004620008000100 */
[----:B------:R2:W1:Y:S01]  /*0780*/  SYNCS.EXCH.64 URZ, [UR4+0x28], UR8 ;  /* 0x0000280804ff75b2 */ /* 0x0004620008000100 */
[----:B------:R2:W1:Y:S01]  /*0790*/  SYNCS.EXCH.64 URZ, [UR4+0x48], UR6 ;  /* 0x0000480604ff75b2 */ /* 0x0004620008000100 */
[----:B------:R2:W1:Y:S01]  /*07a0*/  SYNCS.EXCH.64 URZ, [UR4+0x30], UR8 ;  /* 0x0000300804ff75b2 */ /* 0x0004620008000100 */
[----:B------:R2:W1:Y:S01]  /*07b0*/  SYNCS.EXCH.64 URZ, [UR4+0x50], UR6 ;  /* 0x0000500604ff75b2 */ /* 0x0004620008000100 */
[----:B------:R2:W1:Y:S01]  /*07c0*/  SYNCS.EXCH.64 URZ, [UR4+0x38], UR8 ;  /* 0x0000380804ff75b2 */ /* 0x0004620008000100 */
[----:B------:R2:W1:Y:S01]  /*07d0*/  SYNCS.EXCH.64 URZ, [UR4+0x58], UR6 ;  /* 0x0000580604ff75b2 */ /* 0x0004620008000100 */
[----:B------:R-:W-:Y:S01]  /*07e0*/  NOP ;  /* 0x0000000000007918 */ /* 0x000fe20000000000 */
.L_x_10:
[----:B------:R-:W4:Y:S01]  /*07f0*/  SHFL.IDX PT, R2, R65, RZ, 0x1f ;  /* 0x00001fff41027589 */ /* 0x000f2200000e0000 */
[----:B------:R-:W-:Y:S01]  /*0800*/  NOP ;  /* 0x0000000000007918 */ /* 0x000fe20000000000 */
[----:B----4-:R-:W-:-:S13]  /*0810*/  ISETP.NE.AND P0, PT, R2, 0x3, PT ;  /* 0x000000030200780c */ /* 0x010fda0003f05270 */
[----:B------:R-:W-:Y:S05]  /*0820*/  @P0 BRA `(.L_x_11) ;  /* 0x0000000000300947 */ /* 0x000fea0003800000 */
[----:B--23--:R-:W2:Y:S01]  /*0830*/  S2UR UR4, SR_CgaCtaId ;  /* 0x00000000000479c3 */ /* 0x00cea20000008800 */
[----:B------:R-:W-:Y:S01]  /*0840*/  UMOV UR6, 0x400 ;  /* 0x0000040000067882 */ /* 0x000fe20000000000 */
[----:B------:R-:W-:Y:S01]  /*0850*/  UMOV UR5, 0x20 ;  /* 0x0000002000057882 */ /* 0x000fe20000000000 */
[----:B------:R-:W-:Y:S01]  /*0860*/  ELECT P0, URZ, PT ;  /* 0x0000000000ff782f */ /* 0x000fe20003800000 */
[----:B--2---:R-:W-:Y:S02]  /*0870*/  ULEA UR6, UR4, UR6, 0x18 ;  /* 0x0000000604067291 */ /* 0x004fe4000f8ec0ff */
[----:B------:R-:W-:-:S04]  /*0880*/  UIADD3 UR4, UPT, UPT, -UR5, 0x100000, URZ ;  /* 0x0010000005047890 */ /* 0x000fc8000fffe1ff */
[----:B------:R-:W-:Y:S02]  /*0890*/  USHF.L.U32 UR5, UR4, 0xb, URZ ;  /* 0x0000000b04057899 */ /* 0x000fe400080006ff */
[----:B------:R-:W-:Y:S01]  /*08a0*/  USHF.L.U32 UR4, UR4, 0x1, URZ ;  /* 0x0000000104047899 */ /* 0x000fe200080006ff */
[----:B------:R-:W2:Y:S11]  /*08b0*/  FENCE.VIEW.ASYNC.S ;  /* 0x00000000000073c6 */ /* 0x000eb60000000000 */
[----:B--2---:R4:W2:Y:S01]  /*08c0*/  SYNCS.EXCH.64 URZ, [UR6+0x60], UR4 ;  /* 0x0000600406ff75b2 */ /* 0x0048a20008000100 */
[----:B------:R4:W3:Y:S02]  /*08d0*/  SYNCS.EXCH.64 URZ, [UR6+0x68], UR4 ;  /* 0x0000680406ff75b2 */ /* 0x0008e40008000100 */
[----:B----4-:R-:W-:Y:S01]  /*08e0*/  NOP ;  /* 0x0000000000007918 */ /* 0x010fe20000000000 */
.L_x_11:
[----:B------:R-:W4:Y:S01]  /*08f0*/  SHFL.IDX PT, R2, R65, RZ, 0x1f ;  /* 0x00001fff41027589 */ /* 0x000f2200000e0000 */
[----:B------:R-:W-:Y:S01]  /*0900*/  NOP ;  /* 0x0000000000007918 */ /* 0x000fe20000000000 */
[----:B----4-:R-:W-:-:S13]  /*0910*/  ISETP.NE.AND P0, PT, R2, 0x4, PT ;  /* 0x000000040200780c */ /* 0x010fda0003f05270 */
[----:B------:R-:W-:Y:S05]  /*0920*/  @P0 BRA `(.L_x_12) ;  /* 0x00000000004c0947 */ /* 0x000fea0003800000 */
[----:B--23--:R-:W2:Y:S01]  /*0930*/  S2UR UR6, SR_CgaCtaId ;  /* 0x00000000000679c3 */ /* 0x00cea20000008800 */
[----:B------:R-:W-:Y:S01]  /*0940*/  UMOV UR4, 0x720 ;  /* 0x0000072000047882 */ /* 0x000fe20000000000 */
[----:B------:R-:W-:Y:S01]  /*0950*/  UMOV UR5, 0x400 ;  /* 0x0000040000057882 */ /* 0x000fe20000000000 */
[----:B------:R-:W-:Y:S01]  /*0960*/  USEL UR4, UR4, 0x620, UP3 ;  /* 0x0000062004047887 */ /* 0x000fe20009800000 */
[----:B------:R-:W-:Y:S01]  /*0970*/  UMOV UR8, 0x1 ;  /* 0x0000000100087882 */ /* 0x000fe20000000000 */
[----:B------:R-:W-:Y:S01]  /*0980*/  ELECT P0, URZ, PT ;  /* 0x0000000000ff782f */ /* 0x000fe20003800000 */
[----:B------:R-:W-:-:S04]  /*0990*/  UIADD3 UR8, UPT, UPT, -UR8, 0x100000, URZ ;  /* 0x0010000008087890 */ /* 0x000fc8000fffe1ff */
[----:B------:R-:W-:Y:S02]  /*09a0*/  USHF.L.U32 UR9, UR8, 0xb, URZ ;  /* 0x0000000b08097899 */ /* 0x000fe400080006ff */
[----:B------:R-:W-:Y:S02]  /*09b0*/  USHF.L.U32 UR8, UR8, 0x1, URZ ;  /* 0x0000000108087899 */ /* 0x000fe400080006ff */
[----:B--2---:R-:W-:Y:S02]  /*09c0*/  ULEA UR6, UR6, UR5, 0x18 ;  /* 0x0000000506067291 */ /* 0x004fe4000f8ec0ff */
[----:B------:R-:W-:-:S04]  /*09d0*/  UIADD3 UR4, UPT, UPT, -UR4, 0x100000, URZ ;  /* 0x0010000004047890 */ /* 0x000fc8000fffe1ff */
[----:B------:R-:W-:Y:S02]  /*09e0*/  USHF.L.U32 UR5, UR4, 0xb, URZ ;  /* 0x0000000b04057899 */ /* 0x000fe400080006ff */
[----:B------:R-:W-:Y:S01]  /*09f0*/  USHF.L.U32 UR4, UR4, 0x1, URZ ;  /* 0x0000000104047899 */ /* 0x000fe200080006ff */
[----:B------:R-:W2:Y:S03]  /*0a00*/  FENCE.VIEW.ASYNC.S ;  /* 0x00000000000073c6 */ /* 0x000ea60000000000 */
[----:B--2---:R4:W2:Y:S08]  /*0a10*/  SYNCS.EXCH.64 URZ, [UR6+0x70], UR8 ;  /* 0x0000700806ff75b2 */ /* 0x0048b00008000100 */
[----:B------:R4:W3:Y:S01]  /*0a20*/  SYNCS.EXCH.64 URZ, [UR6+0x80], UR4 ;  /* 0x0000800406ff75b2 */ /* 0x0008e20008000100 */
[----:B------:R4:W1:Y:S01]  /*0a30*/  SYNCS.EXCH.64 URZ, [UR6+0x78], UR8 ;  /* 0x0000780806ff75b2 */ /* 0x0008620008000100 */
[----:B------:R4:W1:Y:S02]  /*0a40*/  SYNCS.EXCH.64 URZ, [UR6+0x88], UR4 ;  /* 0x0000880406ff75b2 */ /* 0x0008640008000100 */
[----:B----4-:R-:W-:Y:S01]  /*0a50*/  NOP ;  /* 0x0000000000007918 */ /* 0x010fe20000000000 */
.L_x_12:
[----:B------:R-:W4:Y:S01]  /*0a60*/  SHFL.IDX PT, R2, R65, RZ, 0x1f ;  /* 0x00001fff41027589 */ /* 0x000f2200000e0000 */
[----:B------:R-:W-:Y:S01]  /*0a70*/  NOP ;  /* 0x0000000000007918 */ /* 0x000fe20000000000 */
[----:B----4-:R-:W-:-:S13]  /*0a80*/  ISETP.NE.AND P0, PT, R2, 0x5, PT ;  /* 0x000000050200780c */ /* 0x010fda0003f05270 */
[----:B------:R-:W-:Y:S05]  /*0a90*/  @P0 BRA `(.L_x_13) ;  /* 0x0000000000580947 */ /* 0x000fea0003800000 */
[----:B--23--:R-:W2:Y:S01]  /*0aa0*/  S2UR UR4, SR_CgaCtaId ;  /* 0x00000000000479c3 */ /* 0x00cea20000008800 */
        /* <DEDUP_REMOVED lines=12> */
[----:B--2---:R4:W2:Y:S01]  /*0b70*/  SYNCS.EXCH.64 URZ, [UR4+0x90], UR8 ;  /* 0x0000900804ff75b2 */ /* 0x0048a20008000100 */
[----:B------:R4:W3:Y:S01]  /*0b80*/  SYNCS.EXCH.64 URZ, [UR4+0xb0], UR6 ;  /* 0x0000b00604ff75b2 */ /* 0x0008e20008000100 */
[----:B------:R4:W1:Y:S01]  /*0b90*/  SYNCS.EXCH.64 URZ, [UR4+0x98], UR8 ;  /* 0x0000980804ff75b2 */ /* 0x0008620008000100 */
[----:B------:R4:W1:Y:S01]  /*0ba0*/  SYNCS.EXCH.64 URZ, [UR4+0xb8], UR6 ;  /* 0x0000b80604ff75b2 */ /* 0x0008620008000100 */
[----:B------:R4:W1:Y:S01]  /*0bb0*/  SYNCS.EXCH.64 URZ, [UR4+0xa0], UR8 ;  /* 0x0000a00804ff75b2 */ /* 0x0008620008000100 */
[----:B------:R4:W1:Y:S01]  /*0bc0*/  SYNCS.EXCH.64 URZ, [UR4+0xc0], UR6 ;  /* 0x0000c00604ff75b2 */ /* 0x0008620008000100 */
[----:B------:R4:W1:Y:S01]  /*0bd0*/  SYNCS.EXCH.64 URZ, [UR4+0xa8], UR8 ;  /* 0x0000a80804ff75b2 */ /* 0x0008620008000100 */
[----:B------:R4:W1:Y:S02]  /*0be0*/  SYNCS.EXCH.64 URZ, [UR4+0xc8], UR6 ;  /* 0x0000c80604ff75b2 */ /* 0x0008640008000100 */
[----:B----4-:R-:W-:Y:S01]  /*0bf0*/  NOP ;  /* 0x0000000000007918 */ /* 0x010fe20000000000 */
.L_x_13:
[----:B------:R-:W4:Y:S01]  /*0c00*/  SHFL.IDX PT, R2, R65, RZ, 0x1f ;  /* 0x00001fff41027589 */ /* 0x000f2200000e0000 */
[----:B------:R-:W1:Y:S01]  /*0c10*/  S2UR UR52, SR_CgaCtaId ;  /* 0x00000000003479c3 */ /* 0x000e620000008800 */
[----:B------:R-:W-:Y:S01]  /*0c20*/  NOP ;  /* 0x0000000000007918 */ /* 0x000fe20000000000 */
[----:B----4-:R-:W-:-:S13]  /*0c30*/  ISETP.NE.AND P0, PT, R2, 0x3, PT ;  /* 0x000000030200780c */ /* 0x010fda0003f05270 */
[----:B-1----:R-:W-:Y:S05]  /*0c40*/  @P0 BRA `(.L_x_14) ;  /* 0x0000000000340947 */ /* 0x002fea0003800000 */
[----:B--23--:R-:W-:Y:S01]  /*0c50*/  UMOV UR4, 0x400 ;  /* 0x0000040000047882 */ /* 0x00cfe20000000000 */
[----:B------:R-:W-:Y:S01]  /*0c60*/  UMOV UR6, 0x20 ;  /* 0x0000002000067882 */ /* 0x000fe20000000000 */
[----:B------:R-:W-:Y:S02]  /*0c70*/  ULEA UR4, UR52, UR4, 0x18 ;  /* 0x0000000434047291 */ /* 0x000fe4000f8ec0ff */
[----:B------:R-:W-:-:S04]  /*0c80*/  UIADD3 UR6, UPT, UPT, -UR6, 0x100000, URZ ;  /* 0x0010000006067890 */ /* 0x000fc8000fffe1ff */
[----:B------:R-:W-:Y:S02]  /*0c90*/  USHF.L.U32 UR7, UR6, 0xb, URZ ;  /* 0x0000000b06077899 */ /* 0x000fe400080006ff */
[----:B------:R-:W-:Y:S01]  /*0ca0*/  USHF.L.U32 UR6, UR6, 0x1, URZ ;  /* 0x0000000106067899 */ /* 0x000fe200080006ff */
[----:B------:R-:W-:Y:S01]  /*0cb0*/  ELECT P0, URZ, PT ;  /* 0x0000000000ff782f */ /* 0x000fe20003800000 */
[----:B------:R-:W1:Y:S10]  /*0cc0*/  FENCE.VIEW.ASYNC.S ;  /* 0x00000000000073c6 */ /* 0x000e740000000000 */
[----:B-1----:R1:W4:Y:S01]  /*0cd0*/  SYNCS.EXCH.64 URZ, [UR4+0xd0], UR6 ;  /* 0x0000d00604ff75b2 */ /* 0x0023220008000100 */
[----:B------:R1:W2:Y:S01]  /*0ce0*/  SYNCS.EXCH.64 URZ, [UR4+0xe0], UR6 ;  /* 0x0000e00604ff75b2 */ /* 0x0002a20008000100 */
[----:B------:R1:W3:Y:S01]  /*0cf0*/  SYNCS.EXCH.64 URZ, [UR4+0xd8], UR6 ;  /* 0x0000d80604ff75b2 */ /* 0x0002e20008000100 */
[----:B------:R1:W1:Y:S01]  /*0d00*/  SYNCS.EXCH.64 URZ, [UR4+0xe8], UR6 ;  /* 0x0000e80604ff75b2 */ /* 0x0002620008000100 */
[----:B------:R-:W-:Y:S01]  /*0d10*/  NOP ;  /* 0x0000000000007918 */ /* 0x000fe20000000000 */
.L_x_14:
[----:B-123--:R-:W1:Y:S01]  /*0d20*/  LDCU UR4, c[0x0][0x36c] ;  /* 0x00006d80ff0477ac */ /* 0x00ee620008000800 */
[----:B------:R-:W-:Y:S01]  /*0d30*/  ISETP.NE.OR P3, PT, R0, 0x2, !P3 ;  /* 0x000000020000780c */ /* 0x000fe20005f65670 */
[----:B------:R-:W-:Y:S01]  /*0d40*/  NOP ;  /* 0x0000000000007918 */ /* 0x000fe20000000000 */
[----:B------:R-:W-:Y:S01]  /*0d50*/  LOP3.LUT R0, R76, 0x1f, RZ, 0xc0, !PT ;  /* 0x0000001f4c007812 */ /* 0x000fe200078ec0ff */
[----:B------:R-:W-:Y:S02]  /*0d60*/  UISETP.NE.AND UP4, UPT, UR18, URZ, UPT ;  /* 0x000000ff1200728c */ /* 0x000fe4000bf85270 */
[----:B-1----:R-:W-:-:S09]  /*0d70*/  UISETP.EQ.U32.AND UP6, UPT, UR4, 0x1, UPT ;  /* 0x000000010400788c */ /* 0x002fd2000bfc2070 */
[----:B------:R-:W-:Y:S05]  /*0d80*/  BRA.U !UP6, `(.L_x_15) ;  /* 0x000000010e087547 */ /* 0x000fea000b800000 */
[----:B----4-:R-:W-:Y:S01]  /*0d90*/  UCGABAR_ARV ;  /* 0x00000000000079c7 */ /* 0x010fe20008000000 */
[----:B------:R-:W-:Y:S05]  /*0da0*/  BRA `(.L_x_16) ;  /* 0x0000000000047947 */ /* 0x000fea0003800000 */
.L_x_15:
[----:B----4-:R-:W-:Y:S01]  /*0db0*/  NOP ;  /* 0x0000000000007918 */ /* 0x010fe20000000000 */
.L_x_16:
[----:B------:R-:W1:Y:S01]  /*0dc0*/  S2UR UR24, SR_CTAID.X ;  /* 0x00000000001879c3 */ /* 0x000e620000002500 */
[----:B------:R-:W-:-:S05]  /*0dd0*/  CS2R.32 R67, SR_CgaSize ;  /* 0x0000000000437805 */ /* 0x000fca0000008a00 */
[----:B------:R-:W-:-:S05]  /*0de0*/  IMAD R67, R67, -0xa0, RZ ;  /* 0xffffff6043437824 */ /* 0x000fca00078e02ff */
[----:B------:R-:W-:-:S14]  /*0df0*/  R2UR UR5, R67 ;  /* 0x00000000430572ca */ /* 0x000fdc00000e0000 */
[----:B------:R-:W2:Y:S01]  /*0e00*/  LDCU UR5, c[0x0][UR5+0x2b0] ;  /* 0x00005600050577ac */ /* 0x000ea20008000800 */
[----:B------:R-:W-:-:S05]  /*0e10*/  CS2R.32 R67, SR_CgaSize ;  /* 0x0000000000437805 */ /* 0x000fca0000008a00 */
[----:B------:R-:W-:-:S05]  /*0e20*/  IMAD R67, R67, -0xa0, RZ ;  /* 0xffffff6043437824 */ /* 0x000fca00078e02ff */
[----:B------:R-:W-:-:S14]  /*0e30*/  R2UR UR4, R67 ;  /* 0x00000000430472ca */ /* 0x000fdc00000e0000 */
[----:B------:R-:W3:Y:S01]  /*0e40*/  LDCU UR4, c[0x0][UR4+0x2b4] ;  /* 0x00005680040477ac */ /* 0x000ee20008000800 */
[----:B------:R-:W4:Y:S01]  /*0e50*/  S2UR UR28, SR_CTAID.Y ;  /* 0x00000000001c79c3 */ /* 0x000f220000002600 */
[----:B------:R-:W-:-:S05]  /*0e60*/  CS2R.32 R67, SR_CgaSize ;  /* 0x0000000000437805 */ /* 0x000fca0000008a00 */
[----:B------:R-:W-:-:S05]  /*0e70*/  IMAD R67, R67, -0xa0, RZ ;  /* 0xffffff6043437824 */ /* 0x000fca00078e02ff */
[----:B------:R-:W-:-:S14]  /*0e80*/  R2UR UR6, R67 ;  /* 0x00000000430672ca */ /* 0x000fdc00000e0000 */
[----:B------:R-:W3:Y:S01]  /*0e90*/  LDCU UR6, c[0x0][UR6+0x2a0] ;  /* 0x00005400060677ac */ /* 0x000ee20008000800 */
[----:B------:R-:W-:-:S05]  /*0ea0*/  CS2R.32 R67, SR_CgaSize ;  /* 0x0000000000437805 */ /* 0x000fca0000008a00 */
[----:B------:R-:W-:-:S05]  /*0eb0*/  IMAD R67, R67, -0xa0, RZ ;  /* 0xffffff6043437824 */ /* 0x000fca00078e02ff */
[----:B------:R-:W-:-:S14]  /*0ec0*/  R2UR UR7, R67 ;  /* 0x00000000430772ca */ /* 0x000fdc00000e0000 */
[----:B------:R-:W3:Y:S01]  /*0ed0*/  LDCU UR7, c[0x0][UR7+0x2a4] ;  /* 0x00005480070777ac */ /* 0x000ee20008000800 */
[----:B------:R-:W-:Y:S01]  /*0ee0*/  USHF.L.U32 UR29, UR52, 0xa, URZ ;  /* 0x0000000a341d7899 */ /* 0x000fe200080006ff */
[----:B------:R-:W3:Y:S01]  /*0ef0*/  LDCU UR19, c[0x0][0xb24] ;  /* 0x00016480ff1377ac */ /* 0x000ee20008000800 */
[----:B------:R-:W3:Y:S01]  /*0f00*/  LDCU UR45, c[0x0][0xb24] ;  /* 0x00016480ff2d77ac */ /* 0x000ee20008000800 */
[----:B-1----:R-:W-:Y:S01]  /*0f10*/  I2FP.F32.U32 R3, UR24 ;  /* 0x0000001800037c45 */ /* 0x002fe20008201000 */
[----:B------:R-:W1:Y:S04]  /*0f20*/  LDCU UR22, c[0x0][0xb30] ;  /* 0x00016600ff1677ac */ /* 0x000e680008000800 */
[----:B--2---:R-:W-:Y:S01]  /*0f30*/  FMUL R3, R3, UR5 ;  /* 0x0000000503037c20 */ /* 0x004fe20008400000 */
[----:B------:R-:W-:Y:S01]  /*0f40*/  ULOP3.LUT UR29, UR29, 0x1c00, URZ, 0xc0, !UPT ;  /* 0x00001c001d1d7892 */ /* 0x000fe2000f8ec0ff */
[----:B----4-:R-:W-:-:S04]  /*0f50*/  I2FP.F32.U32 R2, UR28 ;  /* 0x0000001c00027c45 */ /* 0x010fc80008201000 */
[----:B------:R-:W2:Y:S01]  /*0f60*/  F2I.U32.TRUNC.NTZ R3, R3 ;  /* 0x0000000300037305 */ /* 0x000ea2000020f000 */
[----:B---3--:R-:W-:-:S07]  /*0f70*/  FMUL R2, R2, UR4 ;  /* 0x0000000402027c20 */ /* 0x008fce0008400000 */
[----:B------:R-:W3:Y:S01]  /*0f80*/  F2I.U32.TRUNC.NTZ R2, R2 ;  /* 0x0000000200027305 */ /* 0x000ee2000020f000 */
[----:B--2---:R-:W-:Y:S02]  /*0f90*/  R2UR UR5, R3 ;  /* 0x00000000030572ca */ /* 0x004fe400000e0000 */
[----:B---3--:R-:W-:Y:S02]  /*0fa0*/  R2UR UR4, R2 ;  /* 0x00000000020472ca */ /* 0x008fe400000e0000 */
[----:B------:R-:W-:-:S09]  /*0fb0*/  PRMT R2, RZ, 0x7610, R2 ;  /* 0x00007610ff027816 */ /* 0x000fd20000000002 */
[----:B------:R-:W-:-:S04]  /*0fc0*/  UIADD3 UR5, UPT, UPT, -UR5, URZ, URZ ;  /* 0x000000ff05057290 */ /* 0x000fc8000fffe1ff */
[----:B------:R-:W-:Y:S02]  /*0fd0*/  UIMAD UR5, UR6, UR5, UR24 ;  /* 0x00000005060572a4 */ /* 0x000fe4000f8e0218 */
[----:B------:R-:W-:-:S04]  /*0fe0*/  UIADD3 UR4, UPT, UPT, -UR4, URZ, URZ ;  /* 0x000000ff04047290 */ /* 0x000fc8000fffe1ff */
[----:B------:R-:W-:Y:S01]  /*0ff0*/  IMAD.U32 R67, RZ, RZ, UR5 ;  /* 0x00000005ff437e24 */ /* 0x000fe2000f8e00ff */
[----:B------:R-:W-:-:S06]  /*1000*/  UIMAD UR4, UR7, UR4, UR28 ;  /* 0x00000004070472a4 */ /* 0x000fcc000f8e021c */
[----:B------:R-:W-:Y:S01]  /*1010*/  IMAD.U32 R66, RZ, RZ, UR4 ;  /* 0x00000004ff427e24 */ /* 0x000fe2000f8e00ff */
[----:B-1----:R-:W-:Y:S06]  /*1020*/  BRA.U UP4, `(.L_x_17) ;  /* 0x0000000104807547 */ /* 0x002fec000b800000 */
[----:B------:R-:W-:Y:S02]  /*1030*/  R2UR UR9, R66 ;  /* 0x00000000420972ca */ /* 0x000fe400000e0000 */
[----:B------:R-:W-:-:S11]  /*1040*/  R2UR UR14, R67 ;  /* 0x00000000430e72ca */ /* 0x000fd600000e0000 */
[----:B------:R-:W-:-:S04]  /*1050*/  UISETP.NE.AND UP0, UPT, UR9, URZ, UPT ;  /* 0x000000ff0900728c */ /* 0x000fc8000bf05270 */
[----:B------:R-:W-:Y:S02]  /*1060*/  USEL UR5, URZ, 0x2, UP0 ;  /* 0x00000002ff057887 */ /* 0x000fe40008000000 */
[----:B------:R-:W-:Y:S02]  /*1070*/  USEL UR4, URZ, 0x4, UP0 ;  /* 0x00000004ff047887 */ /* 0x000fe40008000000 */
[----:B------:R-:W-:Y:S02]  /*1080*/  USEL UR7, URZ, 0x8, UP0 ;  /* 0x00000008ff077887 */ /* 0x000fe40008000000 */
[----:B------:R-:W-:Y:S02]  /*1090*/  USEL UR6, URZ, 0x10, UP0 ;  /* 0x00000010ff067887 */ /* 0x000fe40008000000 */
[----:B------:R-:W-:Y:S02]  /*10a0*/  USEL UR8, URZ, 0x20, UP0 ;  /* 0x00000020ff087887 */ /* 0x000fe40008000000 */
[----:B------:R-:W-:-:S02]  /*10b0*/  USEL UR12, URZ, 0x40, UP0 ;  /* 0x00000040ff0c7887 */ /* 0x000fc40008000000 */
[----:B------:R-:W-:Y:S02]  /*10c0*/  USEL UR13, URZ, 0x80, UP0 ;  /* 0x00000080ff0d7887 */ /* 0x000fe40008000000 */
[----:B------:R-:W-:-:S04]  /*10d0*/  UISETP.NE.AND UP0, UPT, UR9, URZ, UPT ;  /* 0x000000ff0900728c */ /* 0x000fc8000bf05270 */
[----:B------:R-:W-:-:S04]  /*10e0*/  UISETP.EQ.OR UP0, UPT, UR14, URZ, !UP0 ;  /* 0x000000ff0e00728c */ /* 0x000fc8000c702670 */
[----:B------:R-:W-:Y:S02]  /*10f0*/  USEL UR11, URZ, 0x1, !UP0 ;  /* 0x00000001ff0b7887 */ /* 0x000fe4000c000000 */
[----:B------:R-:W-:-:S04]  /*1100*/  UISETP.NE.AND UP0, UPT, UR14, 0x1, UPT ;  /* 0x000000010e00788c */ /* 0x000fc8000bf05270 */
[----:B------:R-:W-:Y:S02]  /*1110*/  USEL UR10, UR5, 0x2, UP0 ;  /* 0x00000002050a7887 */ /* 0x000fe40008000000 */
[----:B------:R-:W-:-:S04]  /*1120*/  UISETP.NE.AND UP0, UPT, UR14, 0x2, UPT ;  /* 0x000000020e00788c */ /* 0x000fc8000bf05270 */
[----:B------:R-:W-:Y:S02]  /*1130*/  USEL UR4, UR4, 0x4, UP0 ;  /* 0x0000000404047887 */ /* 0x000fe40008000000 */
[----:B------:R-:W-:Y:S02]  /*1140*/  UISETP.NE.AND UP0, UPT, UR14, 0x3, UPT ;  /* 0x000000030e00788c */ /* 0x000fe4000bf05270 */
[----:B------:R-:W-:Y:S02]  /*1150*/  UIADD3 UR4, UPT, UPT, UR4, UR10, UR11 ;  /* 0x0000000a04047290 */ /* 0x000fe4000fffe00b */
        /* <DEDUP_REMOVED lines=10> */
[----:B------:R-:W-:-:S04]  /*1200*/  USEL UR5, UR13, 0x80, UP0 ;  /* 0x000000800d057887 */ /* 0x000fc80008000000 */
[----:B------:R-:W-:-:S06]  /*1210*/  UIADD3 UR4, UPT, UPT, UR4, UR5, URZ ;  /* 0x0000000504047290 */ /* 0x000fcc000fffe0ff */
[----:B------:R-:W-:-:S07]  /*1220*/  IMAD.U32 R2, RZ, RZ, UR4 ;  /* 0x00000004ff027e24 */ /* 0x000fce000f8e00ff */
.L_x_17:
[----:B------:R-:W1:Y:S01]  /*1230*/  S2UR UR36, SR_CTAID.Z ;  /* 0x00000000002479c3 */ /* 0x000e620000002700 */
[----:B------:R-:W-:-:S09]  /*1240*/  UISETP.GE.AND UP0, UPT, UR19, 0x1, UPT ;  /* 0x000000011300788c */ /* 0x000fd2000bf06270 */
[----:B------:R-:W-:Y:S05]  /*1250*/  BRA.U !UP0, `(.L_x_18) ;  /* 0x0000000108d07547 */ /* 0x000fea000b800000 */
[----:B------:R-:W2:Y:S01]  /*1260*/  LDCU UR20, c[0x0][0xb0c] ;  /* 0x00016180ff1477ac */ /* 0x000ea20008000800 */
[----:B------:R-:W3:Y:S01]  /*1270*/  LDCU.128 UR12, c[0x0][0xb10] ;  /* 0x00016200ff0c77ac */ /* 0x000ee20008000c00 */
[----:B------:R-:W4:Y:S01]  /*1280*/  LDCU UR6, c[0x0][0x370] ;  /* 0x00006e00ff0677ac */ /* 0x000f220008000800 */
[----:B------:R-:W1:Y:S01]  /*1290*/  LDCU UR7, c[0x0][0x374] ;  /* 0x00006e80ff0777ac */ /* 0x000e620008000800 */
[----:B------:R-:W1:Y:S01]  /*12a0*/  LDCU UR21, c[0x0][0xb20] ;  /* 0x00016400ff1577ac */ /* 0x000e620008000800 */
[----:B--2---:R-:W-:Y:S02]  /*12b0*/  UISETP.NE.AND UP0, UPT, UR20, 0x1, UPT ;  /* 0x000000011400788c */ /* 0x004fe4000bf05270 */
[----:B---3--:R-:W-:Y:S01]  /*12c0*/  UIMAD.WIDE.U32 UR4, UR24, UR12, URZ ;  /* 0x0000000c180472a5 */ /* 0x008fe2000f8e00ff */
[----:B------:R-:W2:Y:S01]  /*12d0*/  LDCU.64 UR8, c[0x0][0xb28] ;  /* 0x00016500ff0877ac */ /* 0x000ea20008000a00 */
[----:B----4-:R-:W-:Y:S02]  /*12e0*/  UIMAD.WIDE.U32 UR10, UR6, UR12, URZ ;  /* 0x0000000c060a72a5 */ /* 0x010fe4000f8e00ff */
[----:B------:R-:W-:-:S02]  /*12f0*/  USHF.R.U32.HI UR5, URZ, UR13, UR5 ;  /* 0x0000000dff057299 */ /* 0x000fc40008011605 */
[----:B------:R-:W-:Y:S02]  /*1300*/  UISETP.NE.AND UP2, UPT, UR19, 0x1, UPT ;  /* 0x000000011300788c */ /* 0x000fe4000bf45270 */
[----:B------:R-:W-:Y:S01]  /*1310*/  USEL UR5, UR24, UR5, !UP0 ;  /* 0x0000000518057287 */ /* 0x000fe2000c000000 */
[----:B------:R-:W-:Y:S01]  /*1320*/  UMOV UR10, UR11 ;  /* 0x0000000b000a7c82 */ /* 0x000fe20008000000 */
[----:B------:R-:W-:Y:S02]  /*1330*/  UIMAD.WIDE.U32 UR16, UR28, UR15, URZ ;  /* 0x0000000f1c1072a5 */ /* 0x000fe4000f8e00ff */
[----:B------:R-:W-:Y:S02]  /*1340*/  @UP0 USHF.R.U32.HI UR6, URZ, UR13, UR10 ;  /* 0x0000000dff060299 */ /* 0x000fe4000801160a */
[----:B------:R-:W-:Y:S02]  /*1350*/  UISETP.NE.AND UP0, UPT, UR14, 0x1, UPT ;  /* 0x000000010e00788c */ /* 0x000fe4000bf05270 */
[----:B-1----:R-:W-:-:S02]  /*1360*/  UIMAD.WIDE.U32 UR10, UR7, UR15, URZ ;  /* 0x0000000f070a72a5 */ /* 0x002fc4000f8e00ff */
[----:B--2---:R-:W-:Y:S01]  /*1370*/  UIMAD.WIDE.U32 UR12, UR6, UR8, URZ ;  /* 0x00000008060c72a5 */ /* 0x004fe2000f8e00ff */
[----:B------:R-:W-:Y:S02]  /*1380*/  UMOV UR4, UR17 ;  /* 0x0000001100047c82 */ /* 0x000fe40008000000 */
[----:B------:R-:W-:Y:S02]  /*1390*/  USHF.R.U32.HI UR4, URZ, UR21, UR4 ;  /* 0x00000015ff047299 */ /* 0x000fe40008011604 */
[----:B------:R-:W-:Y:S02]  /*13a0*/  UMOV UR10, UR11 ;  /* 0x0000000b000a7c82 */ /* 0x000fe40008000000 */
[----:B------:R-:W-:Y:S01]  /*13b0*/  UMOV UR12, UR13 ;  /* 0x0000000d000c7c82 */ /* 0x000fe20008000000 */
[----:B------:R-:W-:Y:S02]  /*13c0*/  @UP0 USHF.R.U32.HI UR7, URZ, UR21, UR10 ;  /* 0x00000015ff070299 */ /* 0x000fe4000801160a */
[----:B------:R-:W-:-:S02]  /*13d0*/  USEL UR4, UR28, UR4, !UP0 ;  /* 0x000000041c047287 */ /* 0x000fc4000c000000 */
[----:B------:R-:W-:Y:S02]  /*13e0*/  UIMAD.WIDE.U32 UR10, UR7, UR8, URZ ;  /* 0x00000008070a72a5 */ /* 0x000fe4000f8e00ff */
[----:B------:R-:W-:Y:S02]  /*13f0*/  @UP2 USHF.R.U32.HI UR6, URZ, UR9, UR12 ;  /* 0x00000009ff062299 */ /* 0x000fe4000801160c */
[----:B------:R-:W-:-:S03]  /*1400*/  UIMAD.WIDE.U32 UR12, UR4, UR8, URZ ;  /* 0x00000008040c72a5 */ /* 0x000fc6000f8e00ff */
[----:B------:R-:W-:Y:S02]  /*1410*/  UMOV UR10, UR11 ;  /* 0x0000000b000a7c82 */ /* 0x000fe40008000000 */
[----:B------:R-:W-:Y:S02]  /*1420*/  @UP2 USHF.R.U32.HI UR7, URZ, UR9, UR10 ;  /* 0x00000009ff072299 */ /* 0x000fe4000801160a */
[----:B------:R-:W-:Y:S02]  /*1430*/  UIMAD UR10, UR6, UR19, URZ ;  /* 0x00000013060a72a4 */ /* 0x000fe4000f8e02ff */
[----:B------:R-:W-:-:S04]  /*1440*/  UIMAD UR7, UR7, UR19, URZ ;  /* 0x00000013070772a4 */ /* 0x000fc8000f8e02ff */
[----:B------:R-:W-:-:S03]  /*1450*/  UISETP.GE.AND UP0, UPT, UR4, UR7, UPT ;  /* 0x000000070400728c */ /* 0x000fc6000bf06270 */
[----:B------:R-:W-:Y:S01]  /*1460*/  UMOV UR7, UR13 ;  /* 0x0000000d00077c82 */ /* 0x000fe20008000000 */
[----:B------:R-:W-:Y:S02]  /*1470*/  UISETP.GE.OR UP0, UPT, UR5, UR10, UP0 ;  /* 0x0000000a0500728c */ /* 0x000fe40008706670 */
[----:B------:R-:W-:Y:S02]  /*1480*/  UIMAD.WIDE.U32 UR10, UR5, UR8, URZ ;  /* 0x00000008050a72a5 */ /* 0x000fe4000f8e00ff */
[----:B------:R-:W-:Y:S02]  /*1490*/  USHF.R.U32.HI UR7, URZ, UR9, UR7 ;  /* 0x00000009ff077299 */ /* 0x000fe40008011607 */
[----:B------:R-:W-:Y:S02]  /*14a0*/  UIADD3 UR10, UPT, UPT, -UR4, URZ, URZ ;  /* 0x000000ff040a7290 */ /* 0x000fe4000fffe1ff */
[----:B------:R-:W-:Y:S02]  /*14b0*/  USEL UR7, UR4, UR7, !UP2 ;  /* 0x0000000704077287 */ /* 0x000fe4000d000000 */
[----:B------:R-:W-:Y:S01]  /*14c0*/  UIMAD UR10, UR14, UR10, UR28 ;  /* 0x0000000a0e0a72a4 */ /* 0x000fe2000f8e021c */
[----:B------:R-:W-:Y:S01]  /*14d0*/  @!UP0 UMOV UR8, UR11 ;  /* 0x0000000b00088c82 */ /* 0x000fe20008000000 */
[----:B------:R-:W-:-:S02]  /*14e0*/  UIADD3 UR11, UPT, UPT, -UR5, URZ, URZ ;  /* 0x000000ff050b7290 */ /* 0x000fc4000fffe1ff */
[----:B------:R-:W-:Y:S02]  /*14f0*/  @!UP0 USHF.R.U32.HI UR8, URZ, UR9, UR8 ;  /* 0x00000009ff088299 */ /* 0x000fe40008011608 */
[----:B------:R-:W-:Y:S02]  /*1500*/  UIADD3 UR9, UPT, UPT, -UR7, URZ, URZ ;  /* 0x000000ff07097290 */ /* 0x000fe4000fffe1ff */
[----:B------:R-:W-:Y:S02]  /*1510*/  @!UP0 USEL UR8, UR5, UR8, !UP2 ;  /* 0x0000000805088287 */ /* 0x000fe4000d000000 */
[----:B------:R-:W-:Y:S02]  /*1520*/  UIMAD UR9, UR19, UR9, UR4 ;  /* 0x00000009130972a4 */ /* 0x000fe4000f8e0204 */
[----:B------:R-:W-:Y:S02]  /*1530*/  @!UP0 UIADD3 UR7, UPT, UPT, UR7, -UR8, URZ ;  /* 0x8000000807078290 */ /* 0x000fe4000fffe0ff */
[----:B------:R-:W-:-:S02]  /*1540*/  @!UP0 UIMAD UR6, UR9, UR6, UR8 ;  /* 0x00000006090682a4 */ /* 0x000fc4000f8e0208 */
[----:B------:R-:W-:Y:S02]  /*1550*/  @!UP0 UIMAD UR4, UR7, UR19, UR5 ;  /* 0x00000013070482a4 */ /* 0x000fe4000f8e0205 */
[----:B------:R-:W-:Y:S02]  /*1560*/  UIMAD UR24, UR20, UR11, UR24 ;  /* 0x0000000b141872a4 */ /* 0x000fe4000f8e0218 */
[----:B------:R-:W-:Y:S01]  /*1570*/  UIMAD UR28, UR4, UR14, UR10 ;  /* 0x0000000e041c72a4 */ /* 0x000fe2000f8e020a */
[----:B------:R-:W-:Y:S02]  /*1580*/  @!UP0 UMOV UR5, UR6 ;  /* 0x0000000600058c82 */ /* 0x000fe40008000000 */
[----:B------:R-:W-:-:S12]  /*1590*/  UIMAD UR24, UR5, UR20, UR24 ;  /* 0x00000014051872a4 */ /* 0x000fd8000f8e0218 */
.L_x_18:
[----:B------:R-:W-:-:S09]  /*15a0*/  UISETP.NE.AND UP0, UPT, UR22, 0x1, UPT ;  /* 0x000000011600788c */ /* 0x000fd2000bf05270 */
[----:B------:R-:W-:Y:S05]  /*15b0*/  BRA.U UP0, `(.L_x_19) ;  /* 0x0000000100407547 */ /* 0x000fea000b800000 */
[----:B------:R-:W2:Y:S01]  /*15c0*/  LDCU.128 UR8, c[0x0][0xb10] ;  /* 0x00016200ff0877ac */ /* 0x000ea20008000c00 */
[----:B------:R-:W3:Y:S01]  /*15d0*/  LDCU UR12, c[0x0][0xb0c] ;  /* 0x00016180ff0c77ac */ /* 0x000ee20008000800 */
[----:B------:R-:W4:Y:S01]  /*15e0*/  LDCU UR13, c[0x0][0xb20] ;  /* 0x00016400ff0d77ac */ /* 0x000f220008000800 */
[----:B--2---:R-:W-:Y:S02]  /*15f0*/  UIMAD.WIDE.U32 UR4, UR24, UR8, URZ ;  /* 0x00000008180472a5 */ /* 0x004fe4000f8e00ff */
[----:B------:R-:W-:Y:S02]  /*1600*/  UIMAD.WIDE.U32 UR6, UR28, UR11, URZ ;  /* 0x0000000b1c0672a5 */ /* 0x000fe4000f8e00ff */
[----:B---3--:R-:W-:Y:S02]  /*1610*/  UISETP.NE.AND UP0, UPT, UR12, 0x1, UPT ;  /* 0x000000010c00788c */ /* 0x008fe4000bf05270 */
[----:B------:R-:W-:-:S03]  /*1620*/  USHF.R.U32.HI UR5, URZ, UR9, UR5 ;  /* 0x00000009ff057299 */ /* 0x000fc60008011605 */
[----:B------:R-:W-:Y:S01]  /*1630*/  UMOV UR4, UR7 ;  /* 0x0000000700047c82 */ /* 0x000fe20008000000 */
[----:B------:R-:W-:Y:S02]  /*1640*/  USEL UR5, UR24, UR5, !UP0 ;  /* 0x0000000518057287 */ /* 0x000fe4000c000000 */
[----:B------:R-:W-:Y:S02]  /*1650*/  UISETP.NE.AND UP0, UPT, UR10, 0x1, UPT ;  /* 0x000000010a00788c */ /* 0x000fe4000bf05270 */
[----:B----4-:R-:W-:-:S04]  /*1660*/  USHF.R.U32.HI UR4, URZ, UR13, UR4 ;  /* 0x0000000dff047299 */ /* 0x010fc80008011604 */
[----:B------:R-:W-:-:S04]  /*1670*/  USEL UR4, UR28, UR4, !UP0 ;  /* 0x000000041c047287 */ /* 0x000fc8000c000000 */
[----:B------:R-:W-:Y:S02]  /*1680*/  UIADD3 UR6, UPT, UPT, UR5, -UR4, URZ ;  /* 0x8000000405067290 */ /* 0x000fe4000fffe0ff */
[----:B------:R-:W-:Y:S02]  /*1690*/  UIADD3 UR4, UPT, UPT, -UR5, UR4, URZ ;  /* 0x0000000405047290 */ /* 0x000fe4000fffe1ff */
[----:B------:R-:W-:Y:S02]  /*16a0*/  UIMAD UR28, UR6, UR10, UR28 ;  /* 0x0000000a061c72a4 */ /* 0x000fe4000f8e021c */
[----:B------:R-:W-:-:S12]  /*16b0*/  UIMAD UR24, UR4, UR12, UR24 ;  /* 0x0000000c041872a4 */ /* 0x000fd8000f8e0218 */
.L_x_19:
[----:B------:R-:W-:Y:S01]  /*16c0*/  UISETP.NE.AND UP0, UPT, UR18, 0x2, UPT ;  /* 0x000000021200788c */ /* 0x000fe2000bf05270 */
[----:B------:R-:W-:Y:S09]  /*16d0*/  BRA.U !UP6, `(.L_x_20) ;  /* 0x000000010e0c7547 */ /* 0x000ff2000b800000 */
[----:B------:R-:W-:Y:S01]  /*16e0*/  UCGABAR_WAIT ;  /* 0x0000000000007dc7 */ /* 0x000fe20008000000 */
[----:B------:R-:W-:Y:S01]  /*16f0*/  CCTL.IVALL ;  /* 0x00000000ff00798f */ /* 0x000fe20002000000 */
[----:B------:R-:W-:Y:S05]  /*1700*/  BRA `(.L_x_21) ;  /* 0x0000000000047947 */ /* 0x000fea0003800000 */
.L_x_20:
[----:B------:R-:W-:Y:S06]  /*1710*/  BAR.SYNC.DEFER_BLOCKING 0x0 ;  /* 0x0000000000007b1d */ /* 0x000fec0000010000 */
.L_x_21:
[----:B------:R-:W-:Y:S05]  /*1720*/  BRA.U UP0, `(.L_x_22) ;  /* 0x0000001100e87547 */ /* 0x000fea000b800000 */
[----:B------:R-:W2:Y:S01]  /*1730*/  LDCU UR6, c[0x0][0x38c] ;  /* 0x00007180ff0677ac */ /* 0x000ea20008000800 */
[----:B------:R-:W-:Y:S01]  /*1740*/  PLOP3.LUT P1, PT, PT, PT, UP3, 0x80, 0x8 ;  /* 0x000000000008781c */ /* 0x000fe20003f2f038 */
[----:B------:R-:W-:Y:S01]  /*1750*/  IMAD.MOV.U32 R12, RZ, RZ, 0x1 ;  /* 0x00000001ff0c7424 */ /* 0x000fe200078e00ff */
[----:B------:R-:W-:Y:S01]  /*1760*/  ISETP.EQ.OR P2, PT, R0, RZ, P3 ;  /* 0x000000ff0000720c */ /* 0x000fe20001f42670 */
[----:B------:R-:W-:Y:S01]  /*1770*/  UISETP.NE.AND UP1, UPT, UR18, URZ, UPT ;  /* 0x000000ff1200728c */ /* 0x000fe2000bf25270 */
[----:B------:R-:W-:Y:S01]  /*1780*/  PLOP3.LUT P1, PT, P1, PT, PT, 0x8, 0x80 ;  /* 0x000000000080781c */ /* 0x000fe20000f2e170 */
[----:B------:R-:W-:Y:S01]  /*1790*/  USEL UR30, URZ, 0x1, UP5 ;  /* 0x00000001ff1e7887 */ /* 0x000fe2000a800000 */
[----:B------:R-:W-:Y:S01]  /*17a0*/  CS2R R10, SRZ ;  /* 0x00000000000a7805 */ /* 0x000fe2000001ff00 */
[----:B------:R-:W-:Y:S01]  /*17b0*/  IMAD.MOV.U32 R9, RZ, RZ, RZ ;  /* 0x000000ffff097224 */ /* 0x000fe200078e00ff */
[----:B------:R-:W3:Y:S01]  /*17c0*/  LDCU UR43, c[0x0][0x370] ;  /* 0x00006e00ff2b77ac */ /* 0x000ee20008000800 */
[----:B------:R-:W-:Y:S01]  /*17d0*/  IMAD.MOV.U32 R8, RZ, RZ, 0x1 ;  /* 0x00000001ff087424 */ /* 0x000fe200078e00ff */
[----:B------:R-:W4:Y:S01]  /*17e0*/  LDCU.64 UR40, c[0x0][0x348] ;  /* 0x00006900ff2877ac */ /* 0x000f220008000a00 */
[----:B------:R-:W-:-:S02]  /*17f0*/  USHF.R.U32.HI UR48, URZ, 0x5, UR29 ;  /* 0x00000005ff307899 */ /* 0x000fc4000801161d */
[----:B--2---:R-:W-:Y:S02]  /*1800*/  UIADD3 UR5, UPT, UPT, UR6, 0x3f, URZ ;  /* 0x0000003f06057890 */ /* 0x004fe4000fffe0ff */
[----:B------:R-:W-:Y:S02]  /*1810*/  UIADD3 UR49, UPT, UPT, UR6, 0x7e, URZ ;  /* 0x0000007e06317890 */ /* 0x000fe4000fffe0ff */
[----:B------:R-:W-:Y:S01]  /*1820*/  USHF.R.S32.HI UR4, URZ, 0x1f, UR5 ;  /* 0x0000001fff047899 */ /* 0x000fe20008011405 */
[----:B------:R-:W2:Y:S03]  /*1830*/  LDCU UR42, c[0x0][0x374] ;  /* 0x00006e80ff2a77ac */ /* 0x000ea60008000800 */
[----:B------:R-:W-:Y:S02]  /*1840*/  ULEA.HI UR4, UR4, UR5, URZ, 0x6 ;  /* 0x0000000504047291 */ /* 0x000fe4000f8f30ff */
[----:B------:R-:W-:-:S02]  /*1850*/  USEL UR30, UR30, 0x2, UP1 ;  /* 0x000000021e1e7887 */ /* 0x000fc40008800000 */
[----:B------:R-:W-:Y:S02]  /*1860*/  USHF.R.S32.HI UR46, URZ, 0x6, UR4 ;  /* 0x00000006ff2e7899 */ /* 0x000fe40008011404 */
[----:B------:R-:W-:Y:S02]  /*1870*/  UIADD3 UR4, UPT, UPT, UR6, -0x1, URZ ;  /* 0xffffffff06047890 */ /* 0x000fe4000fffe0ff */
[----:B------:R-:W-:Y:S02]  /*1880*/  UISETP.LT.U32.AND UP0, UPT, UR46, 0x2, UPT ;  /* 0x000000022e00788c */ /* 0x000fe4000bf01070 */
[----:B------:R-:W-:Y:S02]  /*1890*/  UISETP.GE.U32.AND UP2, UPT, UR4, -0x7f, UPT ;  /* 0xffffff810400788c */ /* 0x000fe4000bf46070 */
[----:B------:R-:W-:Y:S01]  /*18a0*/  USEL UR44, UR46, 0x2, UP0 ;  /* 0x000000022e2c7887 */ /* 0x000fe20008000000 */
[----:B------:R-:W-:-:S03]  /*18b0*/  UMOV UR22, URZ ;  /* 0x000000ff00167c82 */ /* 0x000fc60008000000 */
[----:B------:R-:W-:Y:S02]  /*18c0*/  UIADD3 UR23, UPT, UPT, UR44, -0x1, URZ ;  /* 0xffffffff2c177890 */ /* 0x000fe4000fffe0ff */
[----:B------:R-:W-:-:S03]  /*18d0*/  UIADD3 UR47, UPT, UPT, UR46, -UR44, URZ ;  /* 0x8000002c2e2f7290 */ /* 0x000fc6000fffe0ff */
[----:B------:R-:W-:-:S04]  /*18e0*/  @UP2 UIADD3 UR23, UPT, UPT, UR44, URZ, URZ ;  /* 0x000000ff2c172290 */ /* 0x000fc8000fffe0ff */
[----:B--234-:R-:W-:-:S12]  /*18f0*/  UIADD3 UR23, UPT, UPT, UR23, 0x1, URZ ;  /* 0x0000000117177890 */ /* 0x01cfd8000fffe0ff */
.L_x_42:
[----:B------:R-:W-:Y:S01]  /*1900*/  UISETP.NE.AND UP0, UPT, UR52, URZ, UPT ;  /* 0x000000ff3400728c */ /* 0x000fe2000bf05270 */
[----:B------:R-:W2:Y:S08]  /*1910*/  S2UR UR52, SR_CgaCtaId ;  /* 0x00000000003479c3 */ /* 0x000eb00000008800 */
[----:B-1----:R-:W-:Y:S05]  /*1920*/  BRA.U UP0, `(.L_x_23) ;  /* 0x0000000100347547 */ /* 0x002fea000b800000 */
[----:B------:R-:W3:Y:S01]  /*1930*/  S2R R0, SR_CgaCtaId ;  /* 0x0000000000007919 */ /* 0x000ee20000008800 */
[----:B------:R-:W-:Y:S02]  /*1940*/  MOV R3, 0x400 ;  /* 0x0000040000037802 */ /* 0x000fe40000000f00 */
[----:B------:R-:W-:Y:S02]  /*1950*/  SHF.L.U32 R2, R8, 0x1f, RZ ;  /* 0x0000001f08027819 */ /* 0x000fe400000006ff */
[----:B---3--:R-:W-:-:S05]  /*1960*/  LEA R0, R0, R3, 0x18 ;  /* 0x0000000300007211 */ /* 0x008fca00078ec0ff */
[----:B------:R-:W-:-:S04]  /*1970*/  IMAD R3, R9, 0x8, R0 ;  /* 0x0000000809037824 */ /* 0x000fc800078e0200 */
[----:B------:R-:W3:Y:S02]  /*1980*/  SYNCS.PHASECHK.TRANS64.TRYWAIT P0, [R3+URZ+0xe0], R2 ;  /* 0x0000e002030075a7 */ /* 0x000ee400080011ff */
[----:B---3--:R-:W-:Y:S05]  /*1990*/  @!P0 BRA `(.L_x_24) ;  /* 0x0000009000488947 */ /* 0x008fea0003800000 */
.L_x_172:
[----:B------:R-:W-:Y:S01]  /*19a0*/  VIADD R9, R9, 0x1 ;  /* 0x0000000109097836 */ /* 0x000fe20000000000 */
[----:B------:R3:W-:Y:S04]  /*19b0*/  SYNCS.ARRIVE.TRANS64.A1T0 RZ, [R3+URZ+0xd0], RZ ;  /* 0x0000d0ff03ff79a7 */ /* 0x0007e800081000ff */
[----:B------:R-:W-:-:S04]  /*19c0*/  ISETP.NE.AND P0, PT, R9, 0x2, PT ;  /* 0x000000020900780c */ /* 0x000fc80003f05270 */
[----:B------:R-:W-:Y:S02]  /*19d0*/  SEL R9, R9, RZ, P0 ;  /* 0x000000ff09097207 */ /* 0x000fe40000000000 */
[----:B---3--:R-:W-:-:S04]  /*19e0*/  SEL R3, RZ, 0x1, P0 ;  /* 0x00000001ff037807 */ /* 0x008fc80000000000 */
[----:B------:R-:W-:-:S07]  /*19f0*/  LOP3.LUT R8, R8, R3, RZ, 0x3c, !PT ;  /* 0x0000000308087212 */ /* 0x000fce00078e3cff */
.L_x_23:
[----:B------:R-:W-:Y:S01]  /*1a00*/  UMOV UR13, 0x400 ;  /* 0x00000400000d7882 */ /* 0x000fe20000000000 */
[----:B------:R-:W-:Y:S01]  /*1a10*/  SHF.L.U32 R0, R12, 0x1f, RZ ;  /* 0x0000001f0c007819 */ /* 0x000fe200000006ff */
[----:B--2---:R-:W-:Y:S02]  /*1a20*/  ULEA UR13, UR52, UR13, 0x18 ;  /* 0x0000000d340d7291 */ /* 0x004fe4000f8ec0ff */
[----:B------:R-:W-:Y:S02]  /*1a30*/  UISETP.GE.U32.AND UP0, UPT, UR49, 0x7f, UPT ;  /* 0x0000007f3100788c */ /* 0x000fe4000bf06070 */
[----:B------:R-:W-:Y:S02]  /*1a40*/  ULEA UR4, UR22, UR13, 0x3 ;  /* 0x0000000d16047291 */ /* 0x000fe4000f8e18ff */
[----:B------:R-:W-:Y:S02]  /*1a50*/  USHF.L.U32 UR35, UR24, 0x6, URZ ;  /* 0x0000000618237899 */ /* 0x000fe400080006ff */
[----:B------:R-:W-:Y:S01]  /*1a60*/  ULEA UR19, UR28, UR48, 0x8 ;  /* 0x000000301c137291 */ /* 0x000fe2000f8e40ff */
[----:B------:R-:W-:-:S04]  /*1a70*/  UMOV UR14, URZ ;  /* 0x000000ff000e7c82 */ /* 0x000fc80008000000 */
[----:B------:R2:W3:Y:S01]  /*1a80*/  SYNCS.PHASECHK.TRANS64.TRYWAIT P0, [UR4+0x10], R0 ;  /* 0x00001000ff0075a7 */ /* 0x0004e20008001104 */
[----:B------:R-:W-:Y:S06]  /*1a90*/  BRA.U !UP0, `(.L_x_25) ;  /* 0x0000000108f47547 */ /* 0x000fec000b800000 */
[----:B------:R-:W-:Y:S01]  /*1aa0*/  UMOV UR21, URZ ;  /* 0x000000ff00157c82 */ /* 0x000fe20008000000 */
[----:B------:R-:W-:-:S05]  /*1ab0*/  UMOV UR4, UR22 ;  /* 0x0000001600047c82 */ /* 0x000fca0008000000 */
.L_x_31:
[----:B------:R-:W-:Y:S01]  /*1ac0*/  ULEA UR33, UR4, UR13, 0x3 ;  /* 0x0000000d04217291 */ /* 0x000fe2000f8e18ff */
[----:B---3--:R-:W-:Y:S01]  /*1ad0*/  @!P3 MOV R2, 0x14000 ;  /* 0x000140000002b802 */ /* 0x008fe20000000f00 */
[----:B-1-3--:R-:W-:Y:S10]  /*1ae0*/  @P0 BRA `(.L_x_26) ;  /* 0x00000000000c0947 */ /* 0x00aff40003800000 */
[----:B------:R-:W-:-:S04]  /*1af0*/  SHF.L.U32 R3, R12, 0x1f, RZ ;  /* 0x0000001f0c037819 */ /* 0x000fc800000006ff */
[----:B------:R-:W3:Y:S02]  /*1b00*/  SYNCS.PHASECHK.TRANS64.TRYWAIT P0, [UR33+0x10], R3 ;  /* 0x00001003ff0075a7 */ /* 0x000ee40008001121 */
[----:B---3--:R-:W-:Y:S05]  /*1b10*/  @!P0 BRA `(.L_x_27) ;  /* 0x0000008c00fc8947 */ /* 0x008fea0003800000 */
.L_x_26:
[----:B------:R3:W-:Y:S01]  /*1b20*/  @!P3 SYNCS.ARRIVE.TRANS64 RZ, [UR33], R2 ;  /* 0x00000002ffffb9a7 */ /* 0x0007e20008000021 */
[----:B------:R-:W-:-:S04]  /*1b30*/  ULOP3.LUT UR5, UR30, 0x2, URZ, 0xfc, !UPT ;  /* 0x000000021e057892 */ /* 0x000fc8000f8efcff */
[----:B------:R-:W-:-:S09]  /*1b40*/  UISETP.NE.AND UP0, UPT, UR5, 0x2, UPT ;  /* 0x000000020500788c */ /* 0x000fd2000bf05270 */
[----:B------:R-:W-:Y:S05]  /*1b50*/  BRA.U UP0, `(.L_x_28) ;  /* 0x0000000100047547 */ /* 0x000fea000b800000 */
[----:B-1----:R-:W-:Y:S05]  /*1b60*/  BPT.TRAP 0x1 ;  /* 0x000000040000795c */ /* 0x002fea0000300000 */
.L_x_28:
[----:B------:R-:W-:Y:S04]  /*1b70*/  BSSY.RECONVERGENT B0, `(.L_x_29) ;  /* 0x0000003000007945 */ /* 0x000fe80003800200 */
[----:B------:R-:W-:Y:S05]  /*1b80*/  @P2 BRA `(.L_x_30) ;  /* 0x0000000000042947 */ /* 0x000fea0003800000 */
[----:B-1----:R-:W-:Y:S05]  /*1b90*/  BPT.TRAP 0x1 ;  /* 0x000000040000795c */ /* 0x002fea0000300000 */
.L_x_30:
[----:B-1----:R-:W-:Y:S05]  /*1ba0*/  BSYNC.RECONVERGENT B0 ;  /* 0x0000000000007941 */ /* 0x002fea0003800200 */
.L_x_29:
[----:B------:R-:W-:Y:S02]  /*1bb0*/  UIADD3 UR5, UPT, UPT, UR4, 0x1, URZ ;  /* 0x0000000104057890 */ /* 0x000fe4000fffe0ff */
[----:B------:R-:W-:Y:S02]  /*1bc0*/  USHF.L.U32 UR4, UR4, 0xe, URZ ;  /* 0x0000000e04047899 */ /* 0x000fe400080006ff */
[----:B------:R-:W-:Y:S02]  /*1bd0*/  UISETP.NE.AND UP0, UPT, UR5, 0x2, UPT ;  /* 0x000000020500788c */ /* 0x000fe4000bf05270 */
[----:B------:R-:W-:Y:S02]  /*1be0*/  USHF.L.U32 UR34, UR21, 0x6, URZ ;  /* 0x0000000615227899 */ /* 0x000fe400080006ff */
[----:B------:R-:W-:Y:S02]  /*1bf0*/  USEL UR6, URZ, 0x1, UP0 ;  /* 0x00000001ff067887 */ /* 0x000fe40008000000 */
[----:B------:R-:W-:-:S02]  /*1c00*/  USEL UR22, UR5, URZ, UP0 ;  /* 0x000000ff05167287 */ /* 0x000fc40008000000 */
[----:B------:R-:W-:Y:S02]  /*1c10*/  UIADD3 UR14, UP0, UPT, UR40, 0x180, URZ ;  /* 0x00000180280e7890 */ /* 0x000fe4000ff1e0ff */
[----:B------:R-:W-:Y:S01]  /*1c20*/  ULOP3.LUT UR8, UR4, UR29, URZ, 0xfc, !UPT ;  /* 0x0000001d04087292 */ /* 0x000fe2000f8efcff */
[----:B------:R-:W-:Y:S01]  /*1c30*/  LOP3.LUT R12, R12, UR6, RZ, 0x3c, !PT ;  /* 0x000000060c0c7c12 */ /* 0x000fe2000f8e3cff */
[----:B------:R-:W-:Y:S02]  /*1c40*/  UIADD3 UR21, UPT, UPT, UR21, 0x1, URZ ;  /* 0x0000000115157890 */ /* 0x000fe4000fffe0ff */
[----:B------:R-:W-:Y:S01]  /*1c50*/  UIADD3 UR6, UP1, UPT, UR40, 0x80, URZ ;  /* 0x0000008028067890 */ /* 0x000fe2000ff3e0ff */
[----:B--2---:R-:W-:Y:S01]  /*1c60*/  SHF.L.U32 R0, R12, 0x1f, RZ ;  /* 0x0000001f0c007819 */ /* 0x004fe200000006ff */
[----:B------:R-:W-:Y:S02]  /*1c70*/  UIADD3 UR24, UPT, UPT, UR13, UR4, URZ ;  /* 0x000000040d187290 */ /* 0x000fe4000fffe0ff */
[----:B------:R-:W-:-:S02]  /*1c80*/  UIADD3.X UR15, UPT, UPT, URZ, UR41, URZ, UP0, !UPT ;  /* 0x00000029ff0f7290 */ /* 0x000fc400087fe4ff */
[----:B------:R-:W-:Y:S02]  /*1c90*/  ULEA UR8, UR8, UR13, 0x2 ;  /* 0x0000000d08087291 */ /* 0x000fe4000f8e10ff */
[----:B------:R-:W-:Y:S02]  /*1ca0*/  ULEA UR5, UR22, UR13, 0x3 ;  /* 0x0000000d16057291 */ /* 0x000fe4000f8e18ff */
[----:B------:R-:W-:Y:S02]  /*1cb0*/  UISETP.NE.AND UP0, UPT, UR21, UR23, UPT ;  /* 0x000000171500728c */ /* 0x000fe4000bf05270 */
[----:B------:R-:W-:Y:S02]  /*1cc0*/  UIADD3.X UR7, UPT, UPT, URZ, UR41, URZ, UP1, !UPT ;  /* 0x00000029ff077290 */ /* 0x000fe40008ffe4ff */
[----:B------:R-:W-:Y:S02]  /*1cd0*/  UIADD3 UR32, UPT, UPT, UR24, 0x8800, URZ ;  /* 0x0000880018207890 */ /* 0x000fe4000fffe0ff */
[----:B------:R-:W-:Y:S01]  /*1ce0*/  UIADD3 UR26, UPT, UPT, UR34, 0x20, URZ ;  /* 0x00000020221a7890 */ /* 0x000fe2000fffe0ff */
[----:B------:R4:W1:Y:S01]  /*1cf0*/  SYNCS.PHASECHK.TRANS64.TRYWAIT P0, [UR5+0x10], R0 ;  /* 0x00001000ff0075a7 */ /* 0x0008620008001105 */
[----:B------:R-:W-:-:S02]  /*1d00*/  UIADD3 UR24, UPT, UPT, UR24, 0xa800, URZ ;  /* 0x0000a80018187890 */ /* 0x000fc4000fffe0ff */
[----:B------:R-:W-:Y:S02]  /*1d10*/  UIADD3 UR16, UPT, UPT, UR8, 0x10800, URZ ;  /* 0x0001080008107890 */ /* 0x000fe4000fffe0ff */
[----:B------:R-:W-:Y:S01]  /*1d20*/  UIADD3 UR8, UPT, UPT, UR8, 0x18800, URZ ;  /* 0x0001880008087890 */ /* 0x000fe2000fffe0ff */
[----:B------:R-:W-:Y:S01]  /*1d30*/  UMOV UR38, 0x0 ;  /* 0x0000000000267882 */ /* 0x000fe20000000000 */
[----:B------:R-:W-:Y:S01]  /*1d40*/  UMOV UR39, 0x10000000 ;  /* 0x1000000000277882 */ /* 0x000fe20000000000 */
[----:B------:R-:W-:Y:S01]  /*1d50*/  UMOV UR25, UR33 ;  /* 0x0000002100197c82 */ /* 0x000fe20008000000 */
[----:B------:R-:W-:Y:S01]  /*1d60*/  UMOV UR27, UR35 ;  /* 0x00000023001b7c82 */ /* 0x000fe20008000000 */
[----:B------:R-:W-:Y:S01]  /*1d70*/  UMOV UR28, UR36 ;  /* 0x00000024001c7c82 */ /* 0x000fe20008000000 */
[----:B------:R-:W-:Y:S01]  /*1d80*/  UMOV UR5, 0xff0000 ;  /* 0x00ff000000057882 */ /* 0x000fe20000000000 */
[----:B------:R-:W-:Y:S01]  /*1d90*/  UMOV UR17, UR33 ;  /* 0x0000002100117c82 */ /* 0x000fe20008000000 */
[----:B------:R-:W-:Y:S01]  /*1da0*/  UMOV UR20, UR36 ;  /* 0x0000002400147c82 */ /* 0x000fe20008000000 */
[----:B------:R-:W-:Y:S01]  /*1db0*/  UMOV UR18, UR34 ;  /* 0x0000002200127c82 */ /* 0x000fe20008000000 */
[----:B------:R-:W-:Y:S01]  /*1dc0*/  UTMALDG.3D [UR32], [UR6], desc[UR38] ;  /* 0x00002620060075b4 */ /* 0x000fe20008011000 */
[----:B------:R-:W-:Y:S01]  /*1dd0*/  UMOV UR11, UR19 ;  /* 0x00000013000b7c82 */ /* 0x000fe20008000000 */
[----:B------:R-:W-:Y:S01]  /*1de0*/  UMOV UR12, UR36 ;  /* 0x00000024000c7c82 */ /* 0x000fe20008000000 */
[----:B------:R-:W-:Y:S01]  /*1df0*/  UMOV UR9, UR33 ;  /* 0x0000002100097c82 */ /* 0x000fe20008000000 */
[----:B------:R-:W-:Y:S01]  /*1e00*/  UMOV UR10, UR26 ;  /* 0x0000001a000a7c82 */ /* 0x000fe20008000000 */
[----:B------:R-:W-:Y:S01]  /*1e10*/  UMOV UR4, UR22 ;  /* 0x0000001600047c82 */ /* 0x000fe20008000000 */
[----:B------:R-:W-:Y:S01]  /*1e20*/  UTMALDG.3D [UR24], [UR6], desc[UR38] ;  /* 0x00002618060075b4 */ /* 0x000fe20008011000 */
[----:B------:R-:W-:Y:S01]  /*1e30*/  UTMALDG.3D.MULTICAST [UR16], [UR14], UR5, desc[UR38] ;  /* 0x000026100e0073b4 */ /* 0x000fe20008011805 */
[----:B------:R2:W-:Y:S02]  /*1e40*/  UTMALDG.3D.MULTICAST [UR8], [UR14], UR5, desc[UR38] ;  /* 0x000026080e0073b4 */ /* 0x0005e40008011805 */
[----:B--2---:R-:W-:Y:S01]  /*1e50*/  UMOV UR14, UR23 ;  /* 0x00000017000e7c82 */ /* 0x004fe20008000000 */
[----:B----4-:R-:W-:Y:S05]  /*1e60*/  BRA.U UP0, `(.L_x_31) ;  /* 0xfffffffd00147547 */ /* 0x010fea000b83ffff */
.L_x_25:
[----:B------:R-:W-:Y:S01]  /*1e70*/  ULEA UR4, UR22, UR13, 0x3 ;  /* 0x0000000d16047291 */ /* 0x000fe2000f8e18ff */
[----:B--2---:R-:W-:Y:S01]  /*1e80*/  SHF.L.U32 R0, R12, 0x1f, RZ ;  /* 0x0000001f0c007819 */ /* 0x004fe200000006ff */
[----:B------:R-:W-:Y:S01]  /*1e90*/  @!P1 SYNCS.ARRIVE.TRANS64.A1T0 RZ, [UR13+0x68], RZ ;  /* 0x000068ffffff99a7 */ /* 0x000fe2000810000d */
[----:B------:R-:W-:-:S06]  /*1ea0*/  UISETP.GT.AND UP0, UPT, UR46, UR44, UPT ;  /* 0x0000002c2e00728c */ /* 0x000fcc000bf04270 */
[----:B-1-3--:R1:W2:Y:S03]  /*1eb0*/  SYNCS.PHASECHK.TRANS64.TRYWAIT P0, [UR4+0x10], R0 ;  /* 0x00001000ff0075a7 */ /* 0x00a2a60008001104 */
[----:B------:R-:W-:Y:S05]  /*1ec0*/  BRA.U !UP0, `(.L_x_32) ;  /* 0x0000000108f07547 */ /* 0x000fea000b800000 */
[----:B------:R-:W-:Y:S01]  /*1ed0*/  UIADD3 UR15, UPT, UPT, UR47, UR14, URZ ;  /* 0x0000000e2f0f7290 */ /* 0x000fe2000fffe0ff */
[----:B------:R-:W-:-:S11]  /*1ee0*/  UMOV UR4, UR22 ;  /* 0x0000001600047c82 */ /* 0x000fd60008000000 */
.L_x_38:
[----:B------:R-:W-:Y:S01]  /*1ef0*/  ULEA UR33, UR4, UR13, 0x3 ;  /* 0x0000000d04217291 */ /* 0x000fe2000f8e18ff */
[----:B--2---:R-:W-:Y:S01]  /*1f00*/  @!P3 MOV R2, 0x14000 ;  /* 0x000140000002b802 */ /* 0x004fe20000000f00 */
[----:B--2-4-:R-:W-:Y:S10]  /*1f10*/  @P0 BRA `(.L_x_33) ;  /* 0x00000000000c0947 */ /* 0x014ff40003800000 */
[----:B------:R-:W-:-:S04]  /*1f20*/  SHF.L.U32 R3, R12, 0x1f, RZ ;  /* 0x0000001f0c037819 */ /* 0x000fc800000006ff */
[----:B------:R-:W2:Y:S02]  /*1f30*/  SYNCS.PHASECHK.TRANS64.TRYWAIT P0, [UR33+0x10], R3 ;  /* 0x00001003ff0075a7 */ /* 0x000ea40008001121 */
[----:B--2---:R-:W-:Y:S05]  /*1f40*/  @!P0 BRA `(.L_x_34) ;  /* 0x0000008c00088947 */ /* 0x004fea0003800000 */
.L_x_33:
[----:B------:R2:W-:Y:S01]  /*1f50*/  @!P3 SYNCS.ARRIVE.TRANS64 RZ, [UR33], R2 ;  /* 0x00000002ffffb9a7 */ /* 0x0005e20008000021 */
[----:B------:R-:W-:-:S04]  /*1f60*/  ULOP3.LUT UR5, UR30, 0x2, URZ, 0xfc, !UPT ;  /* 0x000000021e057892 */ /* 0x000fc8000f8efcff */
[----:B------:R-:W-:-:S09]  /*1f70*/  UISETP.NE.AND UP0, UPT, UR5, 0x2, UPT ;  /* 0x000000020500788c */ /* 0x000fd2000bf05270 */
[----:B------:R-:W-:Y:S05]  /*1f80*/  BRA.U UP0, `(.L_x_35) ;  /* 0x0000000100047547 */ /* 0x000fea000b800000 */
[----:B------:R-:W-:Y:S05]  /*1f90*/  BPT.TRAP 0x1 ;  /* 0x000000040000795c */ /* 0x000fea0000300000 */
.L_x_35:
[----:B------:R-:W-:Y:S04]  /*1fa0*/  BSSY.RECONVERGENT B0, `(.L_x_36) ;  /* 0x0000003000007945 */ /* 0x000fe80003800200 */
[----:B------:R-:W-:Y:S05]  /*1fb0*/  @P2 BRA `(.L_x_37) ;  /* 0x0000000000042947 */ /* 0x000fea0003800000 */
[----:B------:R-:W-:Y:S05]  /*1fc0*/  BPT.TRAP 0x1 ;  /* 0x000000040000795c */ /* 0x000fea0000300000 */
.L_x_37:
[----:B------:R-:W-:Y:S05]  /*1fd0*/  BSYNC.RECONVERGENT B0 ;  /* 0x0000000000007941 */ /* 0x000fea0003800200 */
.L_x_36:
[----:B------:R-:W-:Y:S02]  /*1fe0*/  UIADD3 UR5, UPT, UPT, UR4, 0x1, URZ ;  /* 0x0000000104057890 */ /* 0x000fe4000fffe0ff */
[----:B------:R-:W-:Y:S02]  /*1ff0*/  USHF.L.U32 UR7, UR4, 0xe, URZ ;  /* 0x0000000e04077899 */ /* 0x000fe400080006ff */
[----:B------:R-:W-:Y:S02]  /*2000*/  UISETP.NE.AND UP0, UPT, UR5, 0x2, UPT ;  /* 0x000000020500788c */ /* 0x000fe4000bf05270 */
[----:B------:R-:W-:Y:S02]  /*2010*/  ULOP3.LUT UR8, UR7, UR29, URZ, 0xfc, !UPT ;  /* 0x0000001d07087292 */ /* 0x000fe4000f8efcff */
[----:B------:R-:W-:Y:S02]  /*2020*/  USEL UR6, URZ, 0x1, UP0 ;  /* 0x00000001ff067887 */ /* 0x000fe40008000000 */
[----:B------:R-:W-:-:S02]  /*2030*/  USEL UR22, UR5, URZ, UP0 ;  /* 0x000000ff05167287 */ /* 0x000fc40008000000 */
[----:B------:R-:W-:Y:S02]  /*2040*/  UIADD3 UR4, UP1, UPT, UR40, 0x80, URZ ;  /* 0x0000008028047890 */ /* 0x000fe4000ff3e0ff */
[----:B------:R-:W-:Y:S01]  /*2050*/  ULEA UR5, UR22, UR13, 0x3 ;  /* 0x0000000d16057291 */ /* 0x000fe2000f8e18ff */
[----:B------:R-:W-:Y:S01]  /*2060*/  LOP3.LUT R12, R12, UR6, RZ, 0x3c, !PT ;  /* 0x000000060c0c7c12 */ /* 0x000fe2000f8e3cff */
[----:B------:R-:W-:Y:S02]  /*2070*/  UIADD3 UR24, UPT, UPT, UR13, UR7, URZ ;  /* 0x000000070d187290 */ /* 0x000fe4000fffe0ff */
[----:B------:R-:W-:Y:S01]  /*2080*/  USHF.L.U32 UR34, UR14, 0x6, URZ ;  /* 0x000000060e227899 */ /* 0x000fe200080006ff */
[----:B-1----:R-:W-:Y:S01]  /*2090*/  SHF.L.U32 R0, R12, 0x1f, RZ ;  /* 0x0000001f0c007819 */ /* 0x002fe200000006ff */
[----:B------:R-:W-:Y:S02]  /*20a0*/  UIADD3 UR6, UP0, UPT, UR40, 0x180, URZ ;  /* 0x0000018028067890 */ /* 0x000fe4000ff1e0ff */
[----:B------:R-:W-:Y:S01]  /*20b0*/  ULEA UR8, UR8, UR13, 0x2 ;  /* 0x0000000d08087291 */ /* 0x000fe2000f8e10ff */
[----:B------:R3:W4:Y:S01]  /*20c0*/  SYNCS.PHASECHK.TRANS64.TRYWAIT P0, [UR5+0x10], R0 ;  /* 0x00001000ff0075a7 */ /* 0x0007220008001105 */
[----:B------:R-:W-:-:S02]  /*20d0*/  UIADD3.X UR5, UPT, UPT, URZ, UR41, URZ, UP1, !UPT ;  /* 0x00000029ff057290 */ /* 0x000fc40008ffe4ff */
[----:B------:R-:W-:Y:S02]  /*20e0*/  UIADD3 UR32, UPT, UPT, UR24, 0x8800, URZ ;  /* 0x0000880018207890 */ /* 0x000fe4000fffe0ff */
[----:B------:R-:W-:Y:S02]  /*20f0*/  UIADD3 UR26, UPT, UPT, UR34, 0x20, URZ ;  /* 0x00000020221a7890 */ /* 0x000fe4000fffe0ff */
[----:B------:R-:W-:Y:S02]  /*2100*/  UIADD3 UR24, UPT, UPT, UR24, 0xa800, URZ ;  /* 0x0000a80018187890 */ /* 0x000fe4000fffe0ff */
[----:B------:R-:W-:Y:S02]  /*2110*/  UIADD3.X UR7, UPT, UPT, URZ, UR41, URZ, UP0, !UPT ;  /* 0x00000029ff077290 */ /* 0x000fe400087fe4ff */
        /* <DEDUP_REMOVED lines=16> */
[----:B------:R-:W-:Y:S01]  /*2220*/  UIADD3 UR14, UPT, UPT, UR14, 0x1, URZ ;  /* 0x000000010e0e7890 */ /* 0x000fe2000fffe0ff */
[----:B------:R1:W-:Y:S03]  /*2230*/  UTMALDG.3D [UR24], [UR4], desc[UR38] ;  /* 0x00002618040075b4 */ /* 0x0003e60008011000 */
[----:B------:R-:W-:Y:S01]  /*2240*/  UISETP.NE.AND UP0, UPT, UR14, UR15, UPT ;  /* 0x0000000f0e00728c */ /* 0x000fe2000bf05270 */
[----:B------:R3:W-:Y:S01]  /*2250*/  UTMALDG.3D.MULTICAST [UR16], [UR6], UR21, desc[UR38] ;  /* 0x00002610060073b4 */ /* 0x0007e20008011815 */
[----:B------:R3:W-:Y:S01]  /*2260*/  UTMALDG.3D.MULTICAST [UR8], [UR6], UR21, desc[UR38] ;  /* 0x00002608060073b4 */ /* 0x0007e20008011815 */
[----:B-1----:R-:W-:-:S06]  /*2270*/  UMOV UR4, UR22 ;  /* 0x0000001600047c82 */ /* 0x002fcc0008000000 */
[----:B---3--:R-:W-:Y:S05]  /*2280*/  BRA.U UP0, `(.L_x_38) ;  /* 0xfffffffd00187547 */ /* 0x008fea000b83ffff */
.L_x_32:
[C---:B------:R-:W-:Y:S01]  /*2290*/  LEA R3, R11.reuse, UR13, 0x3 ;  /* 0x0000000d0b037c11 */ /* 0x040fe2000f8e18ff */
[----:B------:R-:W-:Y:S01]  /*22a0*/  NOP ;  /* 0x0000000000007918 */ /* 0x000fe20000000000 */
[----:B-1----:R-:W-:Y:S02]  /*22b0*/  SHF.L.U32 R0, R10, 0x1f, RZ ;  /* 0x0000001f0a007819 */ /* 0x002fe400000006ff */
[----:B------:R-:W-:Y:S02]  /*22c0*/  LEA R5, R11, UR13, 0x4 ;  /* 0x0000000d0b057c11 */ /* 0x000fe4000f8e20ff */
[----:B--2-4-:R-:W1:Y:S02]  /*22d0*/  SYNCS.PHASECHK.TRANS64.TRYWAIT P0, [R3+URZ+0x70], R0 ;  /* 0x00007000030075a7 */ /* 0x014e6400080011ff */
[----:B-1----:R-:W-:Y:S05]  /*22e0*/  @!P0 BRA `(.L_x_39) ;  /* 0x0000008800388947 */ /* 0x002fea0003800000 */
.L_x_175:
[----:B------:R-:W2:Y:S01]  /*22f0*/  LDS.128 R4, [R5+0x100] ;  /* 0x0001000005047984 */ /* 0x000ea20000000c00 */
[----:B------:R-:W-:Y:S01]  /*2300*/  UISETP.GE.AND UP0, UPT, UR45, 0x1, UPT ;  /* 0x000000012d00788c */ /* 0x000fe2000bf06270 */
[----:B------:R-:W-:Y:S01]  /*2310*/  @!PT LDS RZ, [RZ] ;  /* 0x00000000fffff984 */ /* 0x000fe20000000800 */
[----:B------:R-:W-:Y:S01]  /*2320*/  @!PT LDS RZ, [RZ] ;  /* 0x00000000fffff984 */ /* 0x000fe20000000800 */
[----:B------:R-:W-:Y:S01]  /*2330*/  @!PT LDS RZ, [RZ] ;  /* 0x00000000fffff984 */ /* 0x000fe20000000800 */
[----:B------:R-:W-:Y:S01]  /*2340*/  @!PT LDS RZ, [RZ] ;  /* 0x00000000fffff984 */ /* 0x000fe20000000800 */
[----:B------:R3:W-:Y:S06]  /*2350*/  MEMBAR.ALL.CTA ;  /* 0x0000000000007992 */ /* 0x0007ec0000008000 */
[----:B---3--:R-:W3:Y:S01]  /*2360*/  FENCE.VIEW.ASYNC.S ;  /* 0x00000000000073c6 */ /* 0x008ee20000000000 */
[----:B--2---:R-:W-:-:S13]  /*2370*/  LOP3.LUT P0, RZ, R6, 0x1, RZ, 0xc0, !PT ;  /* 0x0000000106ff7812 */ /* 0x004fda000780c0ff */
[----:B---3--:R-:W-:Y:S01]  /*2380*/  VOTEU.ANY UP1, P0 ;  /* 0x0000000000ff7886 */ /* 0x008fe20000020100 */
[----:B------:R-:W-:-:S13]  /*2390*/  PLOP3.LUT P0, PT, PT, PT, UP1, 0x80, 0x8 ;  /* 0x000000000008781c */ /* 0x000fda0003f0f018 */
[----:B-1----:R-:W-:Y:S02]  /*23a0*/  @P0 LOP3.LUT R0, R5, 0xffff, RZ, 0xc0, !PT ;  /* 0x0000ffff05000812 */ /* 0x002fe400078ec0ff */
[----:B------:R-:W-:Y:S02]  /*23b0*/  @P0 MOV R2, R4 ;  /* 0x0000000400020202 */ /* 0x000fe40000000f00 */
[----:B------:R-:W-:Y:S01]  /*23c0*/  @P0 R2UR UR5, R0 ;  /* 0x00000000000502ca */ /* 0x000fe200000e0000 */
[----:B------:R-:W-:Y:S01]  /*23d0*/  VIADD R0, R3, 0x80 ;  /* 0x0000008003007836 */ /* 0x000fe20000000000 */
[----:B------:R-:W-:Y:S02]  /*23e0*/  @P0 SHF.R.U32.HI R4, RZ, 0x10, R5 ;  /* 0x00000010ff040819 */ /* 0x000fe40000011605 */
[----:B------:R-:W-:Y:S02]  /*23f0*/  @P0 R2UR UR6, R2 ;  /* 0x00000000020602ca */ /* 0x000fe400000e0000 */
[----:B------:R-:W-:-:S02]  /*2400*/  PRMT R0, RZ, 0x654, R0 ;  /* 0x00000654ff007816 */ /* 0x000fc40000000000 */
[----:B------:R-:W-:Y:S02]  /*2410*/  @P0 R2UR UR4, R4 ;  /* 0x00000000040402ca */ /* 0x000fe400000e0000 */
[----:B------:R1:W-:Y:S03]  /*2420*/  SYNCS.ARRIVE.TRANS64.RED.A1T0 RZ, [R0+URZ], RZ ;  /* 0x000000ff00ff79a7 */ /* 0x0003e600081004ff */
[----:B------:R-:W-:-:S04]  /*2430*/  @UP1 UMOV UR31, UR5 ;  /* 0x00000005001f1c82 */ /* 0x000fc80008000000 */
[----:B------:R-:W-:-:S04]  /*2440*/  @UP1 UMOV UR37, UR6 ;  /* 0x0000000600251c82 */ /* 0x000fc80008000000 */
[----:B------:R-:W-:Y:S01]  /*2450*/  @UP1 UMOV UR36, UR4 ;  /* 0x0000000400241c82 */ /* 0x000fe20008000000 */
[----:B------:R-:W-:Y:S05]  /*2460*/  BRA.U !UP0, `(.L_x_40) ;  /* 0x0000000108d47547 */ /* 0x000fea000b800000 */
[----:B------:R-:W2:Y:S01]  /*2470*/  LDCU.128 UR16, c[0x0][0xb10] ;  /* 0x00016200ff1077ac */ /* 0x000ea20008000c00 */
[----:B------:R-:W3:Y:S01]  /*2480*/  LDCU UR12, c[0x0][0xb20] ;  /* 0x00016400ff0c77ac */ /* 0x000ee20008000800 */
[----:B------:R-:W4:Y:S01]  /*2490*/  LDCU UR24, c[0x0][0xb0c] ;  /* 0x00016180ff1877ac */ /* 0x000f220008000800 */
[----:B------:R-:W1:Y:S01]  /*24a0*/  LDCU.64 UR8, c[0x0][0xb28] ;  /* 0x00016500ff0877ac */ /* 0x000e620008000a00 */
[----:B------:R-:W-:Y:S02]  /*24b0*/  UISETP.NE.AND UP3, UPT, UR45, 0x1, UPT ;  /* 0x000000012d00788c */ /* 0x000fe4000bf65270 */
[----:B--2---:R-:W-:Y:S02]  /*24c0*/  UIMAD.WIDE.U32 UR6, UR42, UR19, URZ ;  /* 0x000000132a0672a5 */ /* 0x004fe4000f8e00ff */
[----:B------:R-:W-:Y:S02]  /*24d0*/  UIMAD.WIDE.U32 UR4, UR43, UR16, URZ ;  /* 0x000000102b0472a5 */ /* 0x000fe4000f8e00ff */
[----:B------:R-:W-:-:S02]  /*24e0*/  UISETP.NE.AND UP0, UPT, UR18, 0x1, UPT ;  /* 0x000000011200788c */ /* 0x000fc4000bf05270 */
[----:B------:R-:W-:Y:S01]  /*24f0*/  UIMAD.WIDE.U32 UR20, UR31, UR19, URZ ;  /* 0x000000131f1472a5 */ /* 0x000fe2000f8e00ff */
[----:B------:R-:W-:Y:S02]  /*2500*/  UMOV UR6, UR7 ;  /* 0x0000000700067c82 */ /* 0x000fe40008000000 */
[----:B------:R-:W-:Y:S01]  /*2510*/  UMOV UR4, UR5 ;  /* 0x0000000500047c82 */ /* 0x000fe20008000000 */
[----:B---3--:R-:W-:Y:S02]  /*2520*/  USHF.R.U32.HI UR6, URZ, UR12, UR6 ;  /* 0x0000000cff067299 */ /* 0x008fe40008011606 */
[----:B----4-:R-:W-:Y:S02]  /*2530*/  UISETP.NE.AND UP2, UPT, UR24, 0x1, UPT ;  /* 0x000000011800788c */ /* 0x010fe4000bf45270 */
[----:B------:R-:W-:Y:S02]  /*2540*/  USHF.R.U32.HI UR4, URZ, UR17, UR4 ;  /* 0x00000011ff047299 */ /* 0x000fe40008011604 */
[----:B------:R-:W-:-:S02]  /*2550*/  USEL UR5, UR42, UR6, !UP0 ;  /* 0x000000062a057287 */ /* 0x000fc4000c000000 */
[----:B------:R-:W-:Y:S02]  /*2560*/  USEL UR6, UR43, UR4, !UP2 ;  /* 0x000000042b067287 */ /* 0x000fe4000d000000 */
[----:B-1----:R-:W-:Y:S01]  /*2570*/  UIMAD.WIDE.U32 UR10, UR5, UR8, URZ ;  /* 0x00000008050a72a5 */ /* 0x002fe2000f8e00ff */
[----:B------:R-:W-:Y:S01]  /*2580*/  UMOV UR4, UR21 ;  /* 0x0000001500047c82 */ /* 0x000fe20008000000 */
[----:B------:R-:W-:Y:S02]  /*2590*/  UIMAD.WIDE.U32 UR14, UR37, UR16, URZ ;  /* 0x00000010250e72a5 */ /* 0x000fe4000f8e00ff */
[----:B------:R-:W-:-:S03]  /*25a0*/  UIMAD.WIDE.U32 UR20, UR6, UR8, URZ ;  /* 0x00000008061472a5 */ /* 0x000fc6000f8e00ff */
[----:B------:R-:W-:Y:S01]  /*25b0*/  UMOV UR10, UR11 ;  /* 0x0000000b000a7c82 */ /* 0x000fe20008000000 */
[----:B------:R-:W-:Y:S02]  /*25c0*/  USHF.R.U32.HI UR4, URZ, UR12, UR4 ;  /* 0x0000000cff047299 */ /* 0x000fe40008011604 */
[----:B------:R-:W-:Y:S01]  /*25d0*/  @UP3 USHF.R.U32.HI UR5, URZ, UR9, UR10 ;  /* 0x00000009ff053299 */ /* 0x000fe2000801160a */
[----:B------:R-:W-:Y:S01]  /*25e0*/  UMOV UR14, UR15 ;  /* 0x0000000f000e7c82 */ /* 0x000fe20008000000 */
[----:B------:R-:W-:Y:S01]  /*25f0*/  UMOV UR20, UR21 ;  /* 0x0000001500147c82 */ /* 0x000fe20008000000 */
[----:B------:R-:W-:Y:S02]  /*2600*/  USHF.R.U32.HI UR17, URZ, UR17, UR14 ;  /* 0x00000011ff117299 */ /* 0x000fe4000801160e */
[----:B------:R-:W-:Y:S02]  /*2610*/  USEL UR4, UR31, UR4, !UP0 ;  /* 0x000000041f047287 */ /* 0x000fe4000c000000 */
[----:B------:R-:W-:-:S02]  /*2620*/  @UP3 USHF.R.U32.HI UR6, URZ, UR9, UR20 ;  /* 0x00000009ff063299 */ /* 0x000fc40008011614 */
[----:B------:R-:W-:Y:S02]  /*2630*/  UIMAD UR7, UR45, UR5, URZ ;  /* 0x000000052d0772a4 */ /* 0x000fe4000f8e02ff */
[----:B------:R-:W-:Y:S02]  /*2640*/  USEL UR5, UR37, UR17, !UP2 ;  /* 0x0000001125057287 */ /* 0x000fe4000d000000 */
[----:B------:R-:W-:Y:S02]  /*2650*/  UIMAD UR10, UR45, UR6, URZ ;  /* 0x000000062d0a72a4 */ /* 0x000fe4000f8e02ff */
[----:B------:R-:W-:Y:S02]  /*2660*/  UISETP.GE.AND UP0, UPT, UR4, UR7, UPT ;  /* 0x000000070400728c */ /* 0x000fe4000bf06270 */
[----:B------:R-:W-:Y:S02]  /*2670*/  UIMAD.WIDE.U32 UR14, UR4, UR8, URZ ;  /* 0x00000008040e72a5 */ /* 0x000fe4000f8e00ff */
[----:B------:R-:W-:-:S02]  /*2680*/  UISETP.GE.OR UP0, UPT, UR5, UR10, UP0 ;  /* 0x0000000a0500728c */ /* 0x000fc40008706670 */
[----:B------:R-:W-:Y:S02]  /*2690*/  UIMAD.WIDE.U32 UR10, UR5, UR8, URZ ;  /* 0x00000008050a72a5 */ /* 0x000fe4000f8e00ff */
[----:B------:R-:W-:Y:S01]  /*26a0*/  UIADD3 UR12, UPT, UPT, -UR4, URZ, URZ ;  /* 0x000000ff040c7290 */ /* 0x000fe2000fffe1ff */
[----:B------:R-:W-:Y:S01]  /*26b0*/  UMOV UR8, UR15 ;  /* 0x0000000f00087c82 */ /* 0x000fe20008000000 */
[----:B------:R-:W-:Y:S02]  /*26c0*/  UIADD3 UR10, UPT, UPT, -UR5, URZ, URZ ;  /* 0x000000ff050a7290 */ /* 0x000fe4000fffe1ff */
[----:B------:R-:W-:-:S03]  /*26d0*/  USHF.R.U32.HI UR8, URZ, UR9, UR8 ;  /* 0x00000009ff087299 */ /* 0x000fc60008011608 */
[----:B------:R-:W-:Y:S01]  /*26e0*/  @!UP0 UMOV UR7, UR11 ;  /* 0x0000000b00078c82 */ /* 0x000fe20008000000 */
[----:B------:R-:W-:Y:S02]  /*26f0*/  UIMAD UR12, UR18, UR12, UR31 ;  /* 0x0000000c120c72a4 */ /* 0x000fe4000f8e021f */
[----:B------:R-:W-:Y:S02]  /*2700*/  USEL UR8, UR4, UR8, !UP3 ;  /* 0x0000000804087287 */ /* 0x000fe4000d800000 */
[----:B------:R-:W-:Y:S02]  /*2710*/  @!UP0 USHF.R.U32.HI UR7, URZ, UR9, UR7 ;  /* 0x00000009ff078299 */ /* 0x000fe40008011607 */
[----:B------:R-:W-:Y:S02]  /*2720*/  UIADD3 UR9, UPT, UPT, -UR8, URZ, URZ ;  /* 0x000000ff08097290 */ /* 0x000fe4000fffe1ff */
[----:B------:R-:W-:Y:S02]  /*2730*/  @!UP0 USEL UR7, UR5, UR7, !UP3 ;  /* 0x0000000705078287 */ /* 0x000fe4000d800000 */
[----:B------:R-:W-:-:S02]  /*2740*/  UIMAD UR9, UR45, UR9, UR4 ;  /* 0x000000092d0972a4 */ /* 0x000fc4000f8e0204 */
[----:B------:R-:W-:Y:S02]  /*2750*/  @!UP0 UIADD3 UR8, UPT, UPT, UR8, -UR7, URZ ;  /* 0x8000000708088290 */ /* 0x000fe4000fffe0ff */
[----:B------:R-:W-:Y:S02]  /*2760*/  @!UP0 UIMAD UR7, UR9, UR6, UR7 ;  /* 0x00000006090782a4 */ /* 0x000fe4000f8e0207 */
[----:B------:R-:W-:Y:S02]  /*2770*/  @!UP0 UIMAD UR4, UR45, UR8, UR5 ;  /* 0x000000082d0482a4 */ /* 0x000fe4000f8e0205 */
[----:B------:R-:W-:Y:S02]  /*2780*/  UIMAD UR6, UR24, UR10, UR37 ;  /* 0x0000000a180672a4 */ /* 0x000fe4000f8e0225 */
[----:B------:R-:W-:Y:S01]  /*2790*/  UIMAD UR31, UR4, UR18, UR12 ;  /* 0x00000012041f72a4 */ /* 0x000fe2000f8e020c */
[----:B------:R-:W-:Y:S02]  /*27a0*/  @!UP0 UMOV UR5, UR7 ;  /* 0x0000000700058c82 */ /* 0x000fe40008000000 */
[----:B------:R-:W-:-:S12]  /*27b0*/  UIMAD UR37, UR5, UR24, UR6 ;  /* 0x00000018052572a4 */ /* 0x000fd8000f8e0206 */
.L_x_40:
[----:B------:R-:W2:Y:S02]  /*27c0*/  LDCU UR4, c[0x0][0xb30] ;  /* 0x00016600ff0477ac */ /* 0x000ea40008000800 */
[----:B--2---:R-:W-:-:S09]  /*27d0*/  UISETP.NE.AND UP0, UPT, UR4, 0x1, UPT ;  /* 0x000000010400788c */ /* 0x004fd2000bf05270 */
[----:B------:R-:W-:Y:S05]  /*27e0*/  BRA.U UP0, `(.L_x_41) ;  /* 0x0000000100447547 */ /* 0x000fea000b800000 */
[----:B------:R-:W2:Y:S01]  /*27f0*/  LDCU.128 UR8, c[0x0][0xb10] ;  /* 0x00016200ff0877ac */ /* 0x000ea20008000c00 */
[----:B------:R-:W3:Y:S01]  /*2800*/  LDCU UR12, c[0x0][0xb0c] ;  /* 0x00016180ff0c77ac */ /* 0x000ee20008000800 */
[----:B------:R-:W4:Y:S01]  /*2810*/  LDCU UR14, c[0x0][0xb20] ;  /* 0x00016400ff0e77ac */ /* 0x000f220008000800 */
[----:B--2---:R-:W-:Y:S02]  /*2820*/  UIMAD.WIDE.U32 UR6, UR37, UR8, URZ ;  /* 0x00000008250672a5 */ /* 0x004fe4000f8e00ff */
[----:B------:R-:W-:Y:S02]  /*2830*/  UIMAD.WIDE.U32 UR4, UR31, UR11, URZ ;  /* 0x0000000b1f0472a5 */ /* 0x000fe4000f8e00ff */
[----:B---3--:R-:W-:Y:S02]  /*2840*/  UISETP.NE.AND UP2, UPT, UR12, 0x1, UPT ;  /* 0x000000010c00788c */ /* 0x008fe4000bf45270 */
[----:B------:R-:W-:Y:S01]  /*2850*/  UISETP.NE.AND UP0, UPT, UR10, 0x1, UPT ;  /* 0x000000010a00788c */ /* 0x000fe2000bf05270 */
[----:B------:R-:W-:-:S02]  /*2860*/  UMOV UR6, UR7 ;  /* 0x0000000700067c82 */ /* 0x000fc40008000000 */
[----:B------:R-:W-:Y:S01]  /*2870*/  UMOV UR4, UR5 ;  /* 0x0000000500047c82 */ /* 0x000fe20008000000 */
[----:B------:R-:W-:Y:S02]  /*2880*/  USHF.R.U32.HI UR9, URZ, UR9, UR6 ;  /* 0x00000009ff097299 */ /* 0x000fe40008011606 */
[----:B----4-:R-:W-:Y:S02]  /*2890*/  USHF.R.U32.HI UR4, URZ, UR14, UR4 ;  /* 0x0000000eff047299 */ /* 0x010fe40008011604 */
[----:B------:R-:W-:Y:S02]  /*28a0*/  USEL UR5, UR37, UR9, !UP2 ;  /* 0x0000000925057287 */ /* 0x000fe4000d000000 */
[----:B------:R-:W-:-:S04]  /*28b0*/  USEL UR4, UR31, UR4, !UP0 ;  /* 0x000000041f047287 */ /* 0x000fc8000c000000 */
[----:B------:R-:W-:Y:S02]  /*28c0*/  UIADD3 UR6, UPT, UPT, UR5, -UR4, URZ ;  /* 0x8000000405067290 */ /* 0x000fe4000fffe0ff */
[----:B------:R-:W-:Y:S02]  /*28d0*/  UIADD3 UR4, UPT, UPT, -UR5, UR4, URZ ;  /* 0x0000000405047290 */ /* 0x000fe4000fffe1ff */
[----:B------:R-:W-:Y:S02]  /*28e0*/  UIMAD UR31, UR6, UR10, UR31 ;  /* 0x0000000a061f72a4 */ /* 0x000fe4000f8e021f */
[----:B------:R-:W-:-:S12]  /*28f0*/  UIMAD UR37, UR4, UR12, UR37 ;  /* 0x0000000c042572a4 */ /* 0x000fd8000f8e0225 */
.L_x_41:
[----:B------:R-:W-:Y:S01]  /*2900*/  VIADD R11, R11, 0x1 ;  /* 0x000000010b0b7836 */ /* 0x000fe20000000000 */
[----:B------:R-:W-:Y:S02]  /*2910*/  R2UR UR5, R67 ;  /* 0x00000000430572ca */ /* 0x000fe400000e0000 */
[----:B------:R-:W-:Y:S02]  /*2920*/  R2UR UR4, R66 ;  /* 0x00000000420472ca */ /* 0x000fe400000e0000 */
[C---:B------:R-:W-:Y:S02]  /*2930*/  ISETP.NE.AND P0, PT, R11.reuse, 0x2, PT ;  /* 0x000000020b00780c */ /* 0x040fe40003f05270 */
[----:B------:R-:W-:Y:S02]  /*2940*/  PLOP3.LUT P1, PT, PT, PT, PT, 0x80, 0x8 ;  /* 0x000000000008781c */ /* 0x000fe40003f2f070 */
[----:B------:R-:W-:Y:S02]  /*2950*/  SEL R3, RZ, 0x1, P0 ;  /* 0x00000001ff037807 */ /* 0x000fe40000000000 */
[----:B------:R-:W-:-:S02]  /*2960*/  SEL R11, R11, RZ, P0 ;  /* 0x000000ff0b0b7207 */ /* 0x000fc40000000000 */
[----:B------:R-:W-:Y:S01]  /*2970*/  LOP3.LUT R10, R10, R3, RZ, 0x3c, !PT ;  /* 0x000000030a0a7212 */ /* 0x000fe200078e3cff */
[----:B------:R-:W-:Y:S02]  /*2980*/  UIADD3 UR24, UPT, UPT, UR37, UR5, URZ ;  /* 0x0000000525187290 */ /* 0x000fe4000fffe0ff */
[----:B------:R-:W-:Y:S01]  /*2990*/  UIADD3 UR28, UPT, UPT, UR31, UR4, URZ ;  /* 0x000000041f1c7290 */ /* 0x000fe2000fffe0ff */
[----:B------:R-:W-:Y:S11]  /*29a0*/  BRA.U UP1, `(.L_x_42) ;  /* 0xffffffed01d47547 */ /* 0x000ff6000b83ffff */
[----:B------:R-:W-:Y:S01]  /*29b0*/  UIADD3 UR13, UPT, UPT, UR13, 0x10, URZ ;  /* 0x000000100d0d7890 */ /* 0x000fe2000fffe0ff */
[----:B------:R-:W-:-:S03]  /*29c0*/  SHF.L.U32 R3, R12, 0x1f, RZ ;  /* 0x0000001f0c037819 */ /* 0x000fc600000006ff */
[----:B------:R-:W-:-:S09]  /*29d0*/  ULEA UR4, UR22, UR13, 0x3 ;  /* 0x0000000d16047291 */ /* 0x000fd2000f8e18ff */
[----:B------:R-:W2:Y:S02]  /*29e0*/  SYNCS.PHASECHK.TRANS64.TRYWAIT P0, [UR4], R3 ;  /* 0x00000003ff0075a7 */ /* 0x000ea40008001104 */
[----:B--2---:R-:W-:Y:S05]  /*29f0*/  @!P0 BRA `(.L_x_43) ;  /* 0x0000008000888947 */ /* 0x004fea0003800000 */
.L_x_177:
[----:B------:R-:W-:-:S04]  /*2a00*/  UIADD3 UR4, UPT, UPT, UR22, 0x1, URZ ;  /* 0x0000000116047890 */ /* 0x000fc8000fffe0ff */
[----:B------:R-:W-:-:S04]  /*2a10*/  UISETP.NE.AND UP0, UPT, UR4, 0x2, UPT ;  /* 0x000000020400788c */ /* 0x000fc8000bf05270 */
[----:B------:R-:W-:Y:S02]  /*2a20*/  USEL UR5, URZ, 0x1, UP0 ;  /* 0x00000001ff057887 */ /* 0x000fe40008000000 */
[----:B------:R-:W-:-:S04]  /*2a30*/  USEL UR4, UR4, URZ, UP0 ;  /* 0x000000ff04047287 */ /* 0x000fc80008000000 */
[----:B------:R-:W-:Y:S01]  /*2a40*/  ULEA UR4, UR4, UR13, 0x3 ;  /* 0x0000000d04047291 */ /* 0x000fe2000f8e18ff */
[----:B-1----:R-:W-:-:S04]  /*2a50*/  LOP3.LUT R3, R12, UR5, RZ, 0x3c, !PT ;  /* 0x000000050c037c12 */ /* 0x002fc8000f8e3cff */
[----:B------:R-:W-:Y:S01]  /*2a60*/  SHF.L.U32 R3, R3, 0x1f, RZ ;  /* 0x0000001f03037819 */ /* 0x000fe200000006ff */
[----:B------:R-:W-:-:S07]  /*2a70*/  IMAD.U32 R0, RZ, RZ, UR4 ;  /* 0x00000004ff007e24 */ /* 0x000fce000f8e00ff */
.L_x_44:
[----:B-1----:R1:W2:Y:S02]  /*2a80*/  SYNCS.PHASECHK.TRANS64.TRYWAIT P0, [R0+URZ], R3 ;  /* 0x00000003000075a7 */ /* 0x0022a400080011ff */
[----:B--2---:R-:W-:Y:S05]  /*2a90*/  @!P0 NANOSLEEP.SYNCS 0x989680 ;  /* 0x009896800000895d */ /* 0x004fea0003900000 */
[----:B------:R-:W2:Y:S02]  /*2aa0*/  @!P0 SYNCS.PHASECHK.TRANS64 P0, [R0+URZ], R3 ;  /* 0x00000003000085a7 */ /* 0x000ea400080010ff */
[----:B--2---:R-:W-:Y:S05]  /*2ab0*/  @P0 EXIT ;  /* 0x000000000000094d */ /* 0x004fea0003800000 */
[----:B------:R-:W-:Y:S05]  /*2ac0*/  BRA `(.L_x_44) ;  /* 0xfffffffc00ec7947 */ /* 0x000fea000383ffff */
.L_x_22:
[----:B------:R-:W-:-:S04]  /*2ad0*/  UISETP.NE.AND UP0, UPT, UR52, URZ, UPT ;  /* 0x000000ff3400728c */ /* 0x000fc8000bf05270 */
[----:B------:R-:W-:-:S09]  /*2ae0*/  UISETP.NE.OR UP0, UPT, UR18, 0x1, UP0 ;  /* 0x000000011200788c */ /* 0x000fd20008705670 */
[----:B------:R-:W-:Y:S05]  /*2af0*/  BRA.U UP0, `(.L_x_45) ;  /* 0x0000000500487547 */ /* 0x000fea000b800000 */
[----:B------:R-:W-:Y:S01]  /*2b00*/  ISETP.GE.U32.AND P2, PT, R0, 0x8, PT ;  /* 0x000000080000780c */ /* 0x000fe20003f46070 */
[----:B------:R-:W-:Y:S01]  /*2b10*/  IMAD.MOV.U32 R12, RZ, RZ, 0x1 ;  /* 0x00000001ff0c7424 */ /* 0x000fe200078e00ff */
[----:B------:R-:W-:Y:S02]  /*2b20*/  CS2R R10, SRZ ;  /* 0x00000000000a7805 */ /* 0x000fe4000001ff00 */
[----:B------:R-:W-:Y:S01]  /*2b30*/  CS2R R8, SRZ ;  /* 0x0000000000087805 */ /* 0x000fe2000001ff00 */
[----:B------:R-:W-:Y:S01]  /*2b40*/  UMOV UR6, 0x400 ;  /* 0x0000040000067882 */ /* 0x000fe20000000000 */
[----:B------:R-:W-:Y:S01]  /*2b50*/  UMOV UR5, URZ ;  /* 0x000000ff00057c82 */ /* 0x000fe20008000000 */
[----:B------:R-:W-:-:S12]  /*2b60*/  ULEA UR6, UR52, UR6, 0x18 ;  /* 0x0000000634067291 */ /* 0x000fd8000f8ec0ff */
.L_x_49:
[----:B------:R-:W-:Y:S02]  /*2b70*/  LEA R2, R8, UR6, 0x3 ;  /* 0x0000000608027c11 */ /* 0x000fe4000f8e18ff */
[----:B------:R-:W-:-:S03]  /*2b80*/  SHF.L.U32 R5, R9, 0x1f, RZ ;  /* 0x0000001f09057819 */ /* 0x000fc600000006ff */
[----:B------:R-:W-:Y:S01]  /*2b90*/  VIADD R4, R2, 0xe0 ;  /* 0x000000e002047836 */ /* 0x000fe20000000000 */
[----:B------:R-:W2:Y:S02]  /*2ba0*/  SYNCS.PHASECHK.TRANS64.TRYWAIT P0, [R2+URZ+0xd0], R5 ;  /* 0x0000d005020075a7 */ /* 0x000ea400080011ff */
[----:B--2---:R-:W-:Y:S05]  /*2bb0*/  @!P0 BRA `(.L_x_46) ;  /* 0x0000008000308947 */ /* 0x004fea0003800000 */
.L_x_178:
[----:B------:R-:W-:Y:S01]  /*2bc0*/  ULEA UR4, UR5, UR6, 0x3 ;  /* 0x0000000605047291 */ /* 0x000fe2000f8e18ff */
[----:B------:R-:W-:Y:S02]  /*2bd0*/  PRMT R4, RZ, 0x654, R4 ;  /* 0x00000654ff047816 */ /* 0x000fe40000000004 */
[----:B--2---:R-:W-:Y:S01]  /*2be0*/  SHF.L.U32 R5, R12, 0x1f, RZ ;  /* 0x0000001f0c057819 */ /* 0x004fe200000006ff */
[----:B------:R-:W-:Y:S01]  /*2bf0*/  UIADD3 UR7, UPT, UPT, UR4, 0x70, URZ ;  /* 0x0000007004077890 */ /* 0x000fe2000fffe0ff */
[----:B------:R2:W-:Y:S05]  /*2c00*/  SYNCS.ARRIVE.TRANS64.RED.A1T0 RZ, [R4+URZ], RZ ;  /* 0x000000ff04ff79a7 */ /* 0x0005ea00081004ff */
[----:B------:R-:W-:Y:S01]  /*2c10*/  IMAD.U32 R7, RZ, RZ, UR7 ;  /* 0x00000007ff077e24 */ /* 0x000fe2000f8e00ff */
[----:B------:R-:W3:Y:S04]  /*2c20*/  SYNCS.PHASECHK.TRANS64.TRYWAIT P0, [UR4+0x80], R5 ;  /* 0x00008005ff0075a7 */ /* 0x000ee80008001104 */
[----:B------:R-:W-:Y:S01]  /*2c30*/  PRMT R6, R0, 0x654, R7 ;  /* 0x0000065400067816 */ /* 0x000fe20000000007 */
[----:B--2---:R-:W-:Y:S01]  /*2c40*/  @!P2 IMAD.MOV.U32 R4, RZ, RZ, 0x10 ;  /* 0x00000010ff04a424 */ /* 0x004fe200078e00ff */
[----:B---3--:R-:W-:Y:S06]  /*2c50*/  @!P0 BRA `(.L_x_47) ;  /* 0x00000080001c8947 */ /* 0x008fec0003800000 */
.L_x_180:
[----:B------:R-:W-:Y:S01]  /*2c60*/  ULEA UR8, UR5, UR6, 0x4 ;  /* 0x0000000605087291 */ /* 0x000fe2000f8e20ff */
[----:B------:R-:W-:Y:S01]  /*2c70*/  SEL R3, R6, R3, !P2 ;  /* 0x0000000306037207 */ /* 0x000fe20005000000 */
[----:B------:R-:W-:Y:S01]  /*2c80*/  UIADD3 UR9, UPT, UPT, UR4, 0x70, URZ ;  /* 0x0000007004097890 */ /* 0x000fe2000fffe0ff */
[----:B--2---:R-:W-:Y:S01]  /*2c90*/  LEA R2, R11, UR6, 0x3 ;  /* 0x000000060b027c11 */ /* 0x004fe2000f8e18ff */
[----:B------:R-:W-:Y:S01]  /*2ca0*/  UIADD3 UR8, UPT, UPT, UR8, 0x100, URZ ;  /* 0x0000010008087890 */ /* 0x000fe2000fffe0ff */
[----:B------:R-:W-:Y:S01]  /*2cb0*/  SHF.L.U32 R5, R10, 0x1f, RZ ;  /* 0x0000001f0a057819 */ /* 0x000fe200000006ff */
[----:B------:R2:W-:Y:S01]  /*2cc0*/  @!P2 SYNCS.ARRIVE.TRANS64.RED RZ, [R3+URZ], R4 ;  /* 0x0000000403ffa9a7 */ /* 0x0005e200080004ff */
[----:B------:R-:W-:Y:S01]  /*2cd0*/  UIADD3 UR4, UPT, UPT, UR5, 0x1, URZ ;  /* 0x0000000105047890 */ /* 0x000fe2000fffe0ff */
[----:B------:R-:W-:-:S03]  /*2ce0*/  VIADD R8, R8, 0x1 ;  /* 0x0000000108087836 */ /* 0x000fc60000000000 */
[----:B------:R-:W-:Y:S02]  /*2cf0*/  UISETP.NE.AND UP0, UPT, UR4, 0x2, UPT ;  /* 0x000000020400788c */ /* 0x000fe4000bf05270 */
[----:B------:R-:W-:Y:S06]  /*2d00*/  UGETNEXTWORKID.BROADCAST [UR8], [UR9] ;  /* 0x00000000080073ca */ /* 0x000fec0008000100 */
[----:B------:R-:W-:Y:S01]  /*2d10*/  USEL UR7, URZ, 0x1, UP0 ;  /* 0x00000001ff077887 */ /* 0x000fe20008000000 */
[----:B------:R-:W-:Y:S01]  /*2d20*/  ISETP.NE.AND P0, PT, R8, 0x2, PT ;  /* 0x000000020800780c */ /* 0x000fe20003f05270 */
[----:B------:R-:W-:Y:S01]  /*2d30*/  USEL UR5, UR4, URZ, UP0 ;  /* 0x000000ff04057287 */ /* 0x000fe20008000000 */
[----:B------:R-:W3:Y:S03]  /*2d40*/  SYNCS.PHASECHK.TRANS64.TRYWAIT P1, [R2+URZ+0x70], R5 ;  /* 0x00007005020075a7 */ /* 0x000ee600080211ff */
[----:B------:R-:W-:Y:S01]  /*2d50*/  LOP3.LUT R12, R12, UR7, RZ, 0x3c, !PT ;  /* 0x000000070c0c7c12 */ /* 0x000fe2000f8e3cff */
[----:B--23--:R-:W-:Y:S07]  /*2d60*/  @!P1 BRA `(.L_x_48) ;  /* 0x0000007c00f09947 */ /* 0x00cfee0003800000 */
.L_x_181:
[C---:B------:R-:W-:Y:S01]  /*2d70*/  LEA R4, R11.reuse, UR6, 0x4 ;  /* 0x000000060b047c11 */ /* 0x040fe2000f8e20ff */
[----:B--2---:R-:W-:Y:S01]  /*2d80*/  VIADD R2, R2, 0x80 ;  /* 0x0000008002027836 */ /* 0x004fe20000000000 */
[----:B------:R-:W-:Y:S01]  /*2d90*/  SEL R8, R8, RZ, P0 ;  /* 0x000000ff08087207 */ /* 0x000fe20000000000 */
[----:B------:R-:W-:-:S03]  /*2da0*/  VIADD R11, R11, 0x1 ;  /* 0x000000010b0b7836 */ /* 0x000fc60000000000 */
[----:B------:R-:W2:Y:S01]  /*2db0*/  LDS.128 R4, [R4+0x100] ;  /* 0x0001000004047984 */ /* 0x000ea20000000c00 */
[----:B------:R-:W-:Y:S02]  /*2dc0*/  PRMT R2, RZ, 0x654, R2 ;  /* 0x00000654ff027816 */ /* 0x000fe40000000002 */
[C---:B------:R-:W-:Y:S01]  /*2dd0*/  ISETP.NE.AND P1, PT, R11.reuse, 0x2, PT ;  /* 0x000000020b00780c */ /* 0x040fe20003f25270 */
[----:B------:R-:W-:Y:S01]  /*2de0*/  @!PT LDS RZ, [RZ] ;  /* 0x00000000fffff984 */ /* 0x000fe20000000800 */
[----:B------:R-:W-:Y:S01]  /*2df0*/  @!PT LDS RZ, [RZ] ;  /* 0x00000000fffff984 */ /* 0x000fe20000000800 */
[----:B------:R-:W-:Y:S01]  /*2e00*/  @!PT LDS RZ, [RZ] ;  /* 0x00000000fffff984 */ /* 0x000fe20000000800 */
[----:B------:R-:W-:Y:S01]  /*2e10*/  @!PT LDS RZ, [RZ] ;  /* 0x00000000fffff984 */ /* 0x000fe20000000800 */
[----:B------:R3:W-:Y:S06]  /*2e20*/  MEMBAR.ALL.CTA ;  /* 0x0000000000007992 */ /* 0x0007ec0000008000 */
[----:B---3--:R-:W3:Y:S01]  /*2e30*/  FENCE.VIEW.ASYNC.S ;  /* 0x00000000000073c6 */ /* 0x008ee20000000000 */
[----:B------:R-:W-:Y:S01]  /*2e40*/  SEL R11, R11, RZ, P1 ;  /* 0x000000ff0b0b7207 */ /* 0x000fe20000800000 */
[----:B---3--:R3:W-:Y:S01]  /*2e50*/  SYNCS.ARRIVE.TRANS64.RED.A1T0 RZ, [R2+URZ], RZ ;  /* 0x000000ff02ff79a7 */ /* 0x0087e200081004ff */
[----:B--2---:R-:W-:-:S02]  /*2e60*/  LOP3.LUT P3, RZ, R6, 0x1, RZ, 0xc0, !PT ;  /* 0x0000000106ff7812 */ /* 0x004fc4000786c0ff */
[----:B------:R-:W-:-:S04]  /*2e70*/  SEL R5, RZ, 0x1, P1 ;  /* 0x00000001ff057807 */ /* 0x000fc80000800000 */
[----:B------:R-:W-:Y:S02]  /*2e80*/  LOP3.LUT R10, R10, R5, RZ, 0x3c, !PT ;  /* 0x000000050a0a7212 */ /* 0x000fe400078e3cff */
[----:B---3--:R-:W-:-:S04]  /*2e90*/  SEL R2, RZ, 0x1, P0 ;  /* 0x00000001ff027807 */ /* 0x008fc80000000000 */
[----:B------:R-:W-:Y:S01]  /*2ea0*/  LOP3.LUT R9, R9, R2, RZ, 0x3c, !PT ;  /* 0x0000000209097212 */ /* 0x000fe200078e3cff */
[----:B------:R-:W-:Y:S06]  /*2eb0*/  @P3 BRA `(.L_x_49) ;  /* 0xfffffffc002c3947 */ /* 0x000fec000383ffff */
[----:B------:R-:W-:Y:S01]  /*2ec0*/  ULEA UR4, UR5, UR6, 0x3 ;  /* 0x0000000605047291 */ /* 0x000fe2000f8e18ff */
[----:B------:R-:W-:-:S08]  /*2ed0*/  SHF.L.U32 R3, R12, 0x1f, RZ ;  /* 0x0000001f0c037819 */ /* 0x000fd000000006ff */
[----:B------:R-:W2:Y:S02]  /*2ee0*/  SYNCS.PHASECHK.TRANS64 P0, [UR4+0x80], R3 ;  /* 0x00008003ff0075a7 */ /* 0x000ea40008001004 */
[----:B--2---:R-:W-:Y:S05]  /*2ef0*/  @P0 BRA `(.L_x_50) ;  /* 0x0000000000080947 */ /* 0x004fea0003800000 */
[----:B------:R-:W2:Y:S02]  /*2f00*/  SYNCS.PHASECHK.TRANS64.TRYWAIT P0, [UR4+0x80], R3 ;  /* 0x00008003ff0075a7 */ /* 0x000ea40008001104 */
[----:B--2---:R-:W-:Y:S05]  /*2f10*/  @!P0 BRA `(.L_x_51) ;  /* 0x0000007c00988947 */ /* 0x004fea0003800000 */
.L_x_50:
[----:B------:R-:W-:-:S04]  /*2f20*/  UIADD3 UR7, UPT, UPT, UR5, 0x1, URZ ;  /* 0x0000000105077890 */ /* 0x000fc8000fffe0ff */
[----:B------:R-:W-:-:S04]  /*2f30*/  UISETP.NE.AND UP0, UPT, UR7, 0x2, UPT ;  /* 0x000000020700788c */ /* 0x000fc8000bf05270 */
[----:B------:R-:W-:Y:S02]  /*2f40*/  USEL UR8, URZ, 0x1, UP0 ;  /* 0x00000001ff087887 */ /* 0x000fe40008000000 */
[----:B------:R-:W-:-:S04]  /*2f50*/  USEL UR7, UR7, URZ, UP0 ;  /* 0x000000ff07077287 */ /* 0x000fc80008000000 */
[----:B------:R-:W-:Y:S01]  /*2f60*/  ULEA UR7, UR7, UR6, 0x3 ;  /* 0x0000000607077291 */ /* 0x000fe2000f8e18ff */
[----:B--2---:R-:W-:-:S04]  /*2f70*/  LOP3.LUT R3, R12, UR8, RZ, 0x3c, !PT ;  /* 0x000000080c037c12 */ /* 0x004fc8000f8e3cff */
[----:B------:R-:W-:-:S04]  /*2f80*/  SHF.L.U32 R0, R3, 0x1f, RZ ;  /* 0x0000001f03007819 */ /* 0x000fc800000006ff */
[----:B------:R-:W2:Y:S02]  /*2f90*/  SYNCS.PHASECHK.TRANS64 P0, [UR7+0x80], R0 ;  /* 0x00008000ff0075a7 */ /* 0x000ea40008001007 */
[----:B-12---:R-:W-:Y:S05]  /*2fa0*/  @P0 EXIT ;  /* 0x000000000000094d */ /* 0x006fea0003800000 */
[----:B------:R-:W-:Y:S02]  /*2fb0*/  SHF.L.U32 R3, R3, 0x1f, RZ ;  /* 0x0000001f03037819 */ /* 0x000fe400000006ff */
[----:B------:R-:W-:-:S07]  /*2fc0*/  MOV R0, UR7 ;  /* 0x0000000700007c02 */ /* 0x000fce0008000f00 */
.L_x_52:
[----:B-1----:R1:W2:Y:S02]  /*2fd0*/  SYNCS.PHASECHK.TRANS64.TRYWAIT P0, [R0+URZ+0x80], R3 ;  /* 0x00008003000075a7 */ /* 0x0022a400080011ff */
[----:B--2---:R-:W-:Y:S05]  /*2fe0*/  @!P0 NANOSLEEP.SYNCS 0x989680 ;  /* 0x009896800000895d */ /* 0x004fea0003900000 */
[----:B------:R-:W2:Y:S02]  /*2ff0*/  @!P0 SYNCS.PHASECHK.TRANS64 P0, [R0+URZ+0x80], R3 ;  /* 0x00008003000085a7 */ /* 0x000ea400080010ff */
[----:B--2---:R-:W-:Y:S05]  /*3000*/  @P0 EXIT ;  /* 0x000000000000094d */ /* 0x004fea0003800000 */
[----:B------:R-:W-:Y:S05]  /*3010*/  BRA `(.L_x_52) ;  /* 0xfffffffc00ec7947 */ /* 0x000fea000383ffff */
.L_x_45:
[----:B------:R-:W-:Y:S05]  /*3020*/  BRA.U UP4, `(.L_x_53) ;  /* 0x0000001104447547 */ /* 0x000fea000b800000 */
[----:B------:R-:W-:Y:S01]  /*3030*/  UMOV UR4, 0x40 ;  /* 0x0000004000047882 */ /* 0x000fe20000000000 */
[----:B------:R-:W-:Y:S01]  /*3040*/  NOP ;  /* 0x0000000000007918 */ /* 0x000fe20000000000 */
[----:B------:R-:W-:Y:S01]  /*3050*/  ULEA UR5, UR52, UR4, 0x18 ;  /* 0x0000000434057291 */ /* 0x000fe2000f8ec0ff */
[----:B------:R-:W-:Y:S02]  /*3060*/  UMOV UR6, 0x400 ;  /* 0x0000040000067882 */ /* 0x000fe40000000000 */
[----:B------:R-:W-:-:S06]  /*3070*/  ULEA UR6, UR52, UR6, 0x18 ;  /* 0x0000000634067291 */ /* 0x000fcc000f8ec0ff */
[----:B------:R-:W2:Y:S02]  /*3080*/  LDS.U8 R0, [UR5+0x1c] ;  /* 0x00001c05ff007984 */ /* 0x000ea40008000000 */
[----:B--2---:R-:W-:-:S13]  /*3090*/  ISETP.NE.AND P0, PT, R0, RZ, PT ;  /* 0x000000ff0000720c */ /* 0x004fda0003f05270 */
[----:B------:R-:W-:Y:S05]  /*30a0*/  @P0 BRA `(.L_x_54) ;  /* 0x0000000000580947 */ /* 0x000fea0003800000 */
[----:B------:R-:W-:-:S13]  /*30b0*/  ELECT P0, URZ, PT ;  /* 0x0000000000ff782f */ /* 0x000fda0003800000 */
[----:B------:R-:W-:Y:S05]  /*30c0*/  @!P0 BRA `(.L_x_55) ;  /* 0x0000000000608947 */ /* 0x000fea0003800000 */
[----:B------:R-:W-:Y:S01]  /*30d0*/  UMOV UR4, 0x10 ;  /* 0x0000001000047882 */ /* 0x000fe20000000000 */
[----:B------:R-:W-:Y:S01]  /*30e0*/  HFMA2 R0, -RZ, RZ, 0, 5.9604644775390625e-08 ;  /* 0x00000001ff007431 */ /* 0x000fe200000001ff */
[----:B------:R-:W-:-:S03]  /*30f0*/  MOV R3, 0xffff ;  /* 0x0000ffff00037802 */ /* 0x000fc60000000f00 */
[----:B------:R-:W-:Y:S04]  /*3100*/  DEPBAR.LE SB2, 0x36 ;  /* 0x0000ad800000791a */ /* 0x000fe80000000000 */
[----:B------:R-:W2:Y:S02]  /*3110*/  UTCATOMSWS.FIND_AND_SET.ALIGN UP0, UR4, UR4 ;  /* 0x00000004000475e3 */ /* 0x000ea40008000800 */
[----:B--2---:R-:W-:Y:S01]  /*3120*/  MOV R4, UR4 ;  /* 0x0000000400047c02 */ /* 0x004fe20008000f00 */
[----:B------:R-:W-:Y:S06]  /*3130*/  BRA.U UP0, `(.L_x_56) ;  /* 0x0000000100187547 */ /* 0x000fec000b800000 */
.L_x_57:
[----:B------:R-:W-:Y:S05]  /*3140*/  NANOSLEEP 0x64 ;  /* 0x000000640000795d */ /* 0x000fea0003800000 */
[----:B------:R-:W-:-:S05]  /*3150*/  UMOV UR4, 0x10 ;  /* 0x0000001000047882 */ /* 0x000fca0000000000 */
[----:B------:R-:W-:Y:S04]  /*3160*/  DEPBAR.LE SB2, 0x36 ;  /* 0x0000ad800000791a */ /* 0x000fe80000000000 */
[----:B------:R-:W2:Y:S02]  /*3170*/  UTCATOMSWS.FIND_AND_SET.ALIGN UP0, UR4, UR4 ;  /* 0x00000004000475e3 */ /* 0x000ea40008000800 */
[----:B--2---:R-:W-:Y:S01]  /*3180*/  MOV R4, UR4 ;  /* 0x0000000400047c02 */ /* 0x004fe20008000f00 */
[----:B------:R-:W-:Y:S05]  /*3190*/  BRA.U !UP0, `(.L_x_57) ;  /* 0xfffffffd08e87547 */ /* 0x000fea000b83ffff */
.L_x_56:
[-C--:B------:R-:W-:Y:S02]  /*31a0*/  SHF.L.U32 R3, R3, R4.reuse, RZ ;  /* 0x0000000403037219 */ /* 0x080fe400000006ff */
[----:B------:R-:W-:Y:S01]  /*31b0*/  SHF.L.U32 R0, R0, R4, RZ ;  /* 0x0000000400007219 */ /* 0x000fe200000006ff */
[----:B------:R-:W-:Y:S02]  /*31c0*/  IMAD.SHL.U32 R4, R4, 0x20, RZ ;  /* 0x0000002004047824 */ /* 0x000fe400078e00ff */
[----:B------:R2:W-:Y:S04]  /*31d0*/  ATOMS.OR RZ, [UR5+0x14], R3 ;  /* 0x00001403ffff798c */ /* 0x0005e8000b000005 */
[----:B------:R2:W-:Y:S04]  /*31e0*/  ATOMS.OR RZ, [UR5+0x18], R0 ;  /* 0x00001800ffff798c */ /* 0x0005e8000b000005 */
[----:B------:R2:W-:Y:S01]  /*31f0*/  STS [UR6+0x120], R4 ;  /* 0x00012004ff007988 */ /* 0x0005e20008000806 */
[----:B------:R-:W-:Y:S05]  /*3200*/  BRA `(.L_x_55) ;  /* 0x0000000000107947 */ /* 0x000fea0003800000 */
.L_x_54:
[----:B------:R-:W-:Y:S02]  /*3210*/  MOV R0, 0xffffffff ;  /* 0xffffffff00007802 */ /* 0x000fe40000000f00 */
[----:B------:R-:W-:-:S03]  /*3220*/  MOV R4, 0x3250 ;  /* 0x0000325000047802 */ /* 0x000fc60000000f00 */
[----:B------:R2:W-:Y:S04]  /*3230*/  STS [UR6+0x120], R0 ;  /* 0x00012000ff007988 */ /* 0x0005e80008000806 */
[----:B-12--5:R-:W-:Y:S05]  /*3240*/  CALL.REL.NOINC `($__internal_1_$__cuda_sm10x_tcgen05_guardrail_trap_phase_invalid_during_alloc) ;  /* 0x0000008400947944 */ /* 0x026fea0003c00000 */
.L_x_55:
[----:B------:R-:W-:Y:S05]  /*3250*/  WARPSYNC.ALL ;  /* 0x0000000000007948 */ /* 0x000fea0003800000 */
[----:B------:R-:W3:Y:S01]  /*3260*/  S2UR UR4, SR_CgaCtaId ;  /* 0x00000000000479c3 */ /* 0x000ee20000008800 */
[----:B------:R-:W-:Y:S01]  /*3270*/  UMOV UR41, 0x400 ;  /* 0x0000040000297882 */ /* 0x000fe20000000000 */
[----:B------:R-:W-:-:S06]  /*3280*/  NOP ;  /* 0x0000000000007918 */ /* 0x000fcc0000000000 */
[----:B------:R-:W-:Y:S06]  /*3290*/  BAR.ARV 0x6, 0xa0 ;  /* 0x0182800000007b1d */ /* 0x000fec0000002000 */
[----:B------:R-:W4:Y:S01]  /*32a0*/  LDCU UR6, c[0x0][0x38c] ;  /* 0x00007180ff0677ac */ /* 0x000f220008000800 */
[----:B------:R-:W-:Y:S01]  /*32b0*/  LOP3.LUT R2, R2, 0xffff, RZ, 0xc0, !PT ;  /* 0x0000ffff02027812 */ /* 0x000fe200078ec0ff */
[----:B------:R-:W-:Y:S01]  /*32c0*/  IMAD.MOV.U32 R11, RZ, RZ, 0x1 ;  /* 0x00000001ff0b7424 */ /* 0x000fe200078e00ff */
[----:B------:R-:W-:Y:S01]  /*32d0*/  CS2R R8, SRZ ;  /* 0x0000000000087805 */ /* 0x000fe2000001ff00 */
[----:B------:R-:W1:Y:S01]  /*32e0*/  LDCU UR7, c[0x0][0x38c] ;  /* 0x00007180ff0777ac */ /* 0x000e620008000800 */
[----:B------:R-:W-:Y:S01]  /*32f0*/  R2UR UR42, R2 ;  /* 0x00000000022a72ca */ /* 0x000fe200000e0000 */
[----:B------:R-:W-:Y:S01]  /*3300*/  IMAD.MOV.U32 R10, RZ, RZ, RZ ;  /* 0x000000ffff0a7224 */ /* 0x000fe200078e00ff */
[----:B------:R-:W-:Y:S01]  /*3310*/  UMOV UR45, URZ ;  /* 0x000000ff002d7c82 */ /* 0x000fe20008000000 */
[----:B------:R-:W-:Y:S01]  /*3320*/  UMOV UR39, URZ ;  /* 0x000000ff00277c82 */ /* 0x000fe20008000000 */
[----:B---3--:R-:W-:Y:S01]  /*3330*/  ULEA UR41, UR4, UR41, 0x18 ;  /* 0x0000002904297291 */ /* 0x008fe2000f8ec0ff */
[----:B------:R-:W-:Y:S01]  /*3340*/  UMOV UR62, 0x0 ;  /* 0x00000000003e7882 */ /* 0x000fe20000000000 */
[----:B------:R-:W-:-:S02]  /*3350*/  UMOV UR63, 0x4400910 ;  /* 0x04400910003f7882 */ /* 0x000fc40000000000 */
[----:B------:R-:W-:Y:S02]  /*3360*/  UIADD3 UR5, UPT, UPT, UR41, 0x8800, URZ ;  /* 0x0000880029057890 */ /* 0x000fe4000fffe0ff */
[----:B------:R-:W-:Y:S02]  /*3370*/  UIADD3 UR4, UPT, UPT, UR41, 0x10800, URZ ;  /* 0x0001080029047890 */ /* 0x000fe4000fffe0ff */
[----:B----4-:R-:W-:Y:S01]  /*3380*/  UIADD3 UR6, UPT, UPT, UR6, 0x3f, URZ ;  /* 0x0000003f06067890 */ /* 0x010fe2000fffe0ff */
[----:B--2---:R-:W2:Y:S01]  /*3390*/  LDS R0, [UR41+0x120] ;  /* 0x00012029ff007984 */ /* 0x004ea20008000800 */
[----:B------:R-:W-:Y:S02]  /*33a0*/  USHF.R.U32.HI UR5, URZ, 0x4, UR5 ;  /* 0x00000004ff057899 */ /* 0x000fe40008011605 */
[----:B------:R-:W-:Y:S02]  /*33b0*/  USHF.R.S32.HI UR47, URZ, 0x1f, UR6 ;  /* 0x0000001fff2f7899 */ /* 0x000fe40008011406 */
[----:B------:R-:W-:-:S02]  /*33c0*/  USHF.R.U32.HI UR4, URZ, 0x4, UR4 ;  /* 0x00000004ff047899 */ /* 0x000fc40008011604 */
[----:B------:R-:W-:Y:S02]  /*33d0*/  ULEA.HI UR47, UR47, UR6, URZ, 0x6 ;  /* 0x000000062f2f7291 */ /* 0x000fe4000f8f30ff */
[----:B------:R-:W-:Y:S02]  /*33e0*/  ULOP3.LUT UR5, UR5, 0x3fff, URZ, 0xc0, !UPT ;  /* 0x00003fff05057892 */ /* 0x000fe4000f8ec0ff */
[----:B------:R-:W-:Y:S02]  /*33f0*/  USHF.R.S32.HI UR47, URZ, 0x6, UR47 ;  /* 0x00000006ff2f7899 */ /* 0x000fe4000801142f */
[----:B------:R-:W-:Y:S02]  /*3400*/  ULOP3.LUT UR4, UR4, 0x3fff, URZ, 0xc0, !UPT ;  /* 0x00003fff04047892 */ /* 0x000fe4000f8ec0ff */
[----:B------:R-:W-:Y:S01]  /*3410*/  UISETP.LT.AND UP0, UPT, UR47, 0x1, UPT ;  /* 0x000000012f00788c */ /* 0x000fe2000bf01270 */
[----:B------:R-:W-:Y:S01]  /*3420*/  UMOV UR60, 0x0 ;  /* 0x00000000003c7882 */ /* 0x000fe20000000000 */
[----:B------:R-:W-:-:S02]  /*3430*/  UMOV UR61, 0x4400910 ;  /* 0x04400910003d7882 */ /* 0x000fc40000000000 */
[----:B------:R-:W-:Y:S01]  /*3440*/  USEL UR64, UR47, 0x1, !UP0 ;  /* 0x000000012f407887 */ /* 0x000fe2000c000000 */
[----:B------:R-:W-:Y:S01]  /*3450*/  UMOV UR58, 0x0 ;  /* 0x00000000003a7882 */ /* 0x000fe20000000000 */
[----:B------:R-:W-:Y:S01]  /*3460*/  UMOV UR59, 0x4400910 ;  /* 0x04400910003b7882 */ /* 0x000fe20000000000 */
[----:B------:R-:W-:Y:S01]  /*3470*/  UMOV UR56, 0x0 ;  /* 0x0000000000387882 */ /* 0x000fe20000000000 */
[----:B------:R-:W-:Y:S01]  /*3480*/  UMOV UR57, 0x4400910 ;  /* 0x0440091000397882 */ /* 0x000fe20000000000 */
[----:B------:R-:W-:Y:S01]  /*3490*/  UMOV UR54, 0x0 ;  /* 0x0000000000367882 */ /* 0x000fe20000000000 */
[----:B------:R-:W-:Y:S01]  /*34a0*/  UMOV UR55, 0x4400910 ;  /* 0x0440091000377882 */ /* 0x000fe20000000000 */
[----:B------:R-:W-:Y:S01]  /*34b0*/  UMOV UR52, 0x0 ;  /* 0x0000000000347882 */ /* 0x000fe20000000000 */
[----:B------:R-:W-:Y:S01]  /*34c0*/  UMOV UR53, 0x4400910 ;  /* 0x0440091000357882 */ /* 0x000fe20000000000 */
[----:B------:R-:W-:Y:S02]  /*34d0*/  ULOP3.LUT UR43, UR5, 0x10000, URZ, 0xfc, !UPT ;  /* 0x00010000052b7892 */ /* 0x000fe4000f8efcff */
[----:B------:R-:W-:-:S02]  /*34e0*/  ULOP3.LUT UR44, UR4, 0x10000, URZ, 0xfc, !UPT ;  /* 0x00010000042c7892 */ /* 0x000fc4000f8efcff */
[----:B------:R-:W-:Y:S02]  /*34f0*/  UIADD3 UR64, UPT, UPT, -UR64, URZ, URZ ;  /* 0x000000ff40407290 */ /* 0x000fe4000fffe1ff */
[----:B-1----:R-:W-:Y:S01]  /*3500*/  UISETP.GE.AND UP4, UPT, UR7, 0x1, UPT ;  /* 0x000000010700788c */ /* 0x002fe2000bf86270 */
[----:B------:R-:W-:Y:S01]  /*3510*/  UMOV UR50, 0x0 ;  /* 0x0000000000327882 */ /* 0x000fe20000000000 */
[----:B------:R-:W-:Y:S01]  /*3520*/  UMOV UR51, 0x4400910 ;  /* 0x0440091000337882 */ /* 0x000fe20000000000 */
[----:B------:R-:W-:Y:S01]  /*3530*/  UMOV UR48, 0x0 ;  /* 0x0000000000307882 */ /* 0x000fe20000000000 */
[----:B--2---:R-:W-:Y:S01]  /*3540*/  R2UR UR65, R0 ;  /* 0x00000000004172ca */ /* 0x004fe200000e0000 */
[----:B------:R-:W-:-:S14]  /*3550*/  UMOV UR49, 0x4400910 ;  /* 0x0440091000317882 */ /* 0x000fdc0000000000 */
.L_x_64:
[----:B------:R-:W-:Y:S02]  /*3560*/  LEA R0, R10, UR41, 0x3 ;  /* 0x000000290a007c11 */ /* 0x000fe4000f8e18ff */
[----:B------:R-:W-:Y:S02]  /*3570*/  SHF.L.U32 R5, R9, 0x1f, RZ ;  /* 0x0000001f09057819 */ /* 0x000fe400000006ff */
[----:B------:R-:W-:Y:S01]  /*3580*/  PLOP3.LUT P0, PT, PT, PT, UP4, 0x80, 0x8 ;  /* 0x000000000008781c */ /* 0x000fe20003f0f048 */
[----:B------:R-:W-:Y:S01]  /*3590*/  VIADD R3, R0, 0x80 ;  /* 0x0000008000037836 */ /* 0x000fe20000000000 */
[----:B-1----:R-:W1:Y:S02]  /*35a0*/  SYNCS.PHASECHK.TRANS64.TRYWAIT P1, [R0+URZ+0x70], R5 ;  /* 0x00007005000075a7 */ /* 0x002e6400080211ff */
[----:B-1-3--:R-:W-:Y:S09]  /*35b0*/  @!P1 BRA `(.L_x_58) ;  /* 0x0000007800089947 */ /* 0x00aff20003800000 */
.L_x_183:
[----:B------:R-:W-:Y:S01]  /*35c0*/  LEA R4, R10, UR41, 0x4 ;  /* 0x000000290a047c11 */ /* 0x000fe2000f8e20ff */
[----:B------:R-:W-:Y:S01]  /*35d0*/  @UP4 ULEA UR4, UR39, UR41, 0x3 ;  /* 0x0000002927044291 */ /* 0x000fe2000f8e18ff */
[----:B------:R-:W-:Y:S01]  /*35e0*/  PLOP3.LUT P2, PT, PT, PT, PT, 0x80, 0x8 ;  /* 0x000000000008781c */ /* 0x000fe20003f4f070 */
[----:B------:R-:W-:Y:S01]  /*35f0*/  ULEA UR46, UR45, UR41, 0x3 ;  /* 0x000000292d2e7291 */ /* 0x000fe2000f8e18ff */
[----:B------:R-:W-:Y:S02]  /*3600*/  PRMT R3, RZ, 0x654, R3 ;  /* 0x00000654ff037816 */ /* 0x000fe40000000003 */
[----:B-1----:R-:W1:Y:S01]  /*3610*/  LDS.128 R4, [R4+0x100] ;  /* 0x0001000004047984 */ /* 0x002e620000000c00 */
[----:B------:R-:W-:Y:S02]  /*3620*/  @P0 SHF.L.U32 R2, R8, 0x1f, RZ ;  /* 0x0000001f08020819 */ /* 0x000fe400000006ff */
[----:B------:R-:W-:Y:S01]  /*3630*/  SHF.L.U32 R0, R11, 0x1f, RZ ;  /* 0x0000001f0b007819 */ /* 0x000fe200000006ff */
[----:B------:R-:W-:Y:S01]  /*3640*/  @!PT LDS RZ, [RZ] ;  /* 0x00000000fffff984 */ /* 0x000fe20000000800 */
[----:B------:R-:W-:Y:S01]  /*3650*/  @!PT LDS RZ, [RZ] ;  /* 0x00000000fffff984 */ /* 0x000fe20000000800 */
[----:B------:R-:W-:Y:S01]  /*3660*/  @!PT LDS RZ, [RZ] ;  /* 0x00000000fffff984 */ /* 0x000fe20000000800 */
[----:B------:R-:W-:Y:S01]  /*3670*/  @!PT LDS RZ, [RZ] ;  /* 0x00000000fffff984 */ /* 0x000fe20000000800 */
[----:B------:R2:W-:Y:S06]  /*3680*/  MEMBAR.ALL.CTA ;  /* 0x0000000000007992 */ /* 0x0005ec0000008000 */
[----:B--2---:R-:W2:Y:S02]  /*3690*/  FENCE.VIEW.ASYNC.S ;  /* 0x00000000000073c6 */ /* 0x004ea40000000000 */
[----:B--2---:R2:W-:Y:S01]  /*36a0*/  SYNCS.ARRIVE.TRANS64.RED.A1T0 RZ, [R3+URZ], RZ ;  /* 0x000000ff03ff79a7 */ /* 0x0045e200081004ff */
[----:B------:R2:W3:Y:S01]  /*36b0*/  @P0 SYNCS.PHASECHK.TRANS64.TRYWAIT P2, [UR4], R2 ;  /* 0x00000002ff0005a7 */ /* 0x0004e20008041104 */
[----:B------:R-:W-:Y:S01]  /*36c0*/  ULEA.HI UR4, UR45, UR45, URZ, 0x1 ;  /* 0x0000002d2d047291 */ /* 0x000fe2000f8f08ff */
[----:B-1----:R-:W-:-:S03]  /*36d0*/  LOP3.LUT P1, RZ, R6, 0x1, RZ, 0xc0, !PT ;  /* 0x0000000106ff7812 */ /* 0x002fc6000782c0ff */
[----:B------:R-:W-:Y:S02]  /*36e0*/  USHF.L.U32 UR5, UR4, 0x7, URZ ;  /* 0x0000000704057899 */ /* 0x000fe400080006ff */
[----:B------:R-:W-:Y:S02]  /*36f0*/  ULOP3.LUT UR36, UR4, 0xffe, URZ, 0xc0, !UPT ;  /* 0x00000ffe04247892 */ /* 0x000fe4000f8ec0ff */
[----:B------:R-:W-:Y:S02]  /*3700*/  ULOP3.LUT UR4, UR5, 0xffffff00, URZ, 0xc0, !UPT ;  /* 0xffffff0005047892 */ /* 0x000fe4000f8ec0ff */
[----:B------:R-:W-:Y:S02]  /*3710*/  UIADD3 UR36, UPT, UPT, -UR36, UR45, URZ ;  /* 0x0000002d24247290 */ /* 0x000fe4000fffe1ff */
[----:B------:R-:W-:Y:S01]  /*3720*/  UIADD3 UR4, UPT, UPT, UR65, UR4, URZ ;  /* 0x0000000441047290 */ /* 0x000fe2000fffe0ff */
[----:B------:R-:W1:Y:S03]  /*3730*/  SYNCS.PHASECHK.TRANS64.TRYWAIT P0, [UR46+0xb0], R0 ;  /* 0x0000b000ff0075a7 */ /* 0x000e66000800112e */
[----:B------:R-:W-:Y:S01]  /*3740*/  ULEA UR36, UR36, UR4, 0x14 ;  /* 0x0000000424247291 */ /* 0x000fe2000f8ea0ff */
[----:B-123--:R-:W-:Y:S11]  /*3750*/  @!P0 BRA `(.L_x_59) ;  /* 0x0000007400b48947 */ /* 0x00eff60003800000 */
.L_x_185:
[----:B------:R-:W-:Y:S01]  /*3760*/  IADD3 R10, PT, PT, R10, 0x1, RZ ;  /* 0x000000010a0a7810 */ /* 0x000fe20007ffe0ff */
[----:B------:R-:W-:Y:S06]  /*3770*/  BRA.U !UP4, `(.L_x_60) ;  /* 0x000000050c107547 */ /* 0x000fec000b800000 */
[----:B------:R-:W-:Y:S01]  /*3780*/  UPLOP3.LUT UP2, UPT, UPT, UPT, UPT, 0x40, 0x4 ;  /* 0x000000000004789c */ /* 0x000fe20003f4e870 */
[----:B------:R-:W-:Y:S01]  /*3790*/  UMOV UR38, UR64 ;  /* 0x0000004000267c82 */ /* 0x000fe20008000000 */
[----:B------:R-:W-:Y:S01]  /*37a0*/  UMOV UR37, UR47 ;  /* 0x0000002f00257c82 */ /* 0x000fe20008000000 */
[----:B------:R-:W-:-:S08]  /*37b0*/  UMOV UR5, UR39 ;  /* 0x0000002700057c82 */ /* 0x000fd00008000000 */
.L_x_63:
[----:B------:R-:W-:Y:S02]  /*37c0*/  UIADD3 UR38, UPT, UPT, UR38, 0x1, URZ ;  /* 0x0000000126267890 */ /* 0x000fe4000fffe0ff */
[----:B------:R-:W-:Y:S02]  /*37d0*/  ULEA UR7, UR5, UR41, 0x3 ;  /* 0x0000002905077291 */ /* 0x000fe4000f8e18ff */
[----:B------:R-:W-:Y:S01]  /*37e0*/  UISETP.NE.AND UP3, UPT, UR38, URZ, UPT ;  /* 0x000000ff2600728c */ /* 0x000fe2000bf65270 */
[----:B--23--:R-:W-:Y:S10]  /*37f0*/  @P2 BRA `(.L_x_61) ;  /* 0x00000000000c2947 */ /* 0x00cff40003800000 */
[----:B-1----:R-:W-:Y:S04]  /*3800*/  SHF.L.U32 R3, R8, 0x1f, RZ ;  /* 0x0000001f08037819 */ /* 0x002fe800000006ff */
[----:B------:R-:W1:Y:S02]  /*3810*/  SYNCS.PHASECHK.TRANS64.TRYWAIT P0, [UR7], R3 ;  /* 0x00000003ff0075a7 */ /* 0x000e640008001107 */
[----:B-1----:R-:W-:Y:S05]  /*3820*/  @!P0 BRA `(.L_x_62) ;  /* 0x0000007400988947 */ /* 0x002fea0003800000 */
.L_x_61:
[----:B------:R-:W-:Y:S01]  /*3830*/  UISETP.NE.AND UP0, UPT, UR37, 0x1, UPT ;  /* 0x000000012500788c */ /* 0x000fe2000bf05270 */
[----:B------:R-:W-:Y:S01]  /*3840*/  PLOP3.LUT P2, PT, PT, PT, PT, 0x80, 0x8 ;  /* 0x000000000008781c */ /* 0x000fe20003f4f070 */
[----:B------:R-:W-:Y:S02]  /*3850*/  UIADD3 UR4, UPT, UPT, UR5, 0x1, URZ ;  /* 0x0000000105047890 */ /* 0x000fe4000fffe0ff */
[----:B------:R-:W-:Y:S02]  /*3860*/  UIADD3 UR40, UPT, UPT, UR7, 0x10, URZ ;  /* 0x0000001007287890 */ /* 0x000fe4000fffe0ff */
[----:B------:R-:W-:Y:S01]  /*3870*/  UISETP.NE.AND UP1, UPT, UR4, 0x2, UPT ;  /* 0x000000020400788c */ /* 0x000fe2000bf25270 */
[----:B------:R-:W-:Y:S01]  /*3880*/  PLOP3.LUT P0, PT, PT, PT, UP0, 0x80, 0x8 ;  /* 0x000000000008781c */ /* 0x000fe20003f0f008 */
[----:B------:R-:W-:Y:S02]  /*3890*/  UIADD3 UR37, UPT, UPT, UR37, -0x1, URZ ;  /* 0xffffffff25257890 */ /* 0x000fe4000fffe0ff */
[----:B------:R-:W-:Y:S02]  /*38a0*/  USEL UR6, URZ, 0x1, UP1 ;  /* 0x00000001ff067887 */ /* 0x000fe40008800000 */
[----:B------:R-:W-:Y:S01]  /*38b0*/  USEL UR39, UR4, URZ, UP1 ;  /* 0x000000ff04277287 */ /* 0x000fe20008800000 */
[----:B------:R-:W-:Y:S01]  /*38c0*/  UMOV UR7, 0x40004040 ;  /* 0x4000404000077882 */ /* 0x000fe20000000000 */
[----:B------:R-:W-:Y:S02]  /*38d0*/  UMOV UR35, 0x40004040 ;  /* 0x4000404000237882 */ /* 0x000fe40000000000 */
[----:B------:R-:W-:Y:S01]  /*38e0*/  @UP0 ULEA UR4, UR39, UR41, 0x3 ;  /* 0x0000002927040291 */ /* 0x000fe2000f8e18ff */
[----:B------:R-:W-:Y:S01]  /*38f0*/  LOP3.LUT R8, R8, UR6, RZ, 0x3c, !PT ;  /* 0x0000000608087c12 */ /* 0x000fe2000f8e3cff */
[----:B------:R-:W-:Y:S01]  /*3900*/  ULEA UR6, UR5, UR44, 0xc ;  /* 0x0000002c05067291 */ /* 0x000fe2000f8e60ff */
[----:B------:R-:W-:Y:S02]  /*3910*/  UMOV UR33, 0x40004040 ;  /* 0x4000404000217882 */ /* 0x000fe40000000000 */
[----:B-1----:R-:W-:Y:S01]  /*3920*/  @P0 SHF.L.U32 R0, R8, 0x1f, RZ ;  /* 0x0000001f08000819 */ /* 0x002fe200000006ff */
[----:B------:R-:W-:Y:S02]  /*3930*/  UIADD3 UR34, UPT, UPT, UR6, 0x2, URZ ;  /* 0x0000000206227890 */ /* 0x000fe4000fffe0ff */
[----:B------:R-:W-:Y:S01]  /*3940*/  UIADD3 UR30, UPT, UPT, UR6, 0x4, URZ ;  /* 0x00000004061e7890 */ /* 0x000fe2000fffe0ff */
[----:B------:R2:W3:Y:S01]  /*3950*/  @P0 SYNCS.PHASECHK.TRANS64.TRYWAIT P2, [UR4], R0 ;  /* 0x00000000ff0005a7 */ /* 0x0004e20008041104 */
[----:B------:R-:W-:Y:S02]  /*3960*/  ULEA UR4, UR5, UR43, 0xa ;  /* 0x0000002b05047291 */ /* 0x000fe4000f8e50ff */
[----:B------:R-:W-:Y:S02]  /*3970*/  UIADD3 UR26, UPT, UPT, UR6, 0x6, URZ ;  /* 0x00000006061a7890 */ /* 0x000fe4000fffe0ff */
        /* <DEDUP_REMOVED lines=10> */
[----:B------:R-:W-:Y:S01]  /*3a20*/  UIADD3 UR8, UPT, UPT, UR4, 0x206, URZ ;  /* 0x0000020604087890 */ /* 0x000fe2000fffe0ff */
[----:B------:R-:W-:Y:S01]  /*3a30*/  UMOV UR5, 0x40004040 ;  /* 0x4000404000057882 */ /* 0x000fe20000000000 */
[----:B------:R-:W-:Y:S01]  /*3a40*/  UMOV UR31, 0x40004040 ;  /* 0x40004040001f7882 */ /* 0x000fe20000000000 */
[----:B------:R1:W-:Y:S01]  /*3a50*/  UTCHMMA gdesc[UR4], gdesc[UR6], tmem[UR36], tmem[UR62], idesc[UR63], UP2 ;  /* 0x00ff3e06040075ea */ /* 0x0003e20009000024 */
[----:B------:R-:W-:Y:S01]  /*3a60*/  UPLOP3.LUT UP2, UPT, UPT, UPT, UPT, 0x80, 0x8 ;  /* 0x000000000008789c */ /* 0x000fe20003f4f070 */
[----:B------:R2:W-:Y:S01]  /*3a70*/  UTCHMMA gdesc[UR32], gdesc[UR34], tmem[UR36], tmem[UR60], idesc[UR61], UPT ;  /* 0x00ff3c22200075ea */ /* 0x0005e2000b800024 */
[----:B------:R-:W-:Y:S01]  /*3a80*/  UMOV UR29, 0x40004040 ;  /* 0x40004040001d7882 */ /* 0x000fe20000000000 */
[----:B------:R-:W-:Y:S01]  /*3a90*/  UMOV UR27, 0x40004040 ;  /* 0x40004040001b7882 */ /* 0x000fe20000000000 */
        /* <DEDUP_REMOVED lines=12> */
[----:B------:R-:W-:Y:S01]  /*3b60*/  UMOV UR9, 0x40004040 ;  /* 0x4000404000097882 */ /* 0x000fe20000000000 */
[----:B------:R2:W-:Y:S01]  /*3b70*/  UTCHMMA gdesc[UR12], gdesc[UR14], tmem[UR36], tmem[UR50], idesc[UR51], UPT ;  /* 0x00ff320e0c0075ea */ /* 0x0005e2000b800024 */
[----:B------:R2:W-:Y:S01]  /*3b80*/  UTCHMMA gdesc[UR8], gdesc[UR10], tmem[UR36], tmem[UR48], idesc[UR49], UPT ;  /* 0x00ff300a080075ea */ /* 0x0005e2000b800024 */
[----:B------:R2:W-:Y:S01]  /*3b90*/  UTCBAR.MULTICAST [UR40], URZ, UR42 ;  /* 0x000000ff280073e9 */ /* 0x0005e2000800082a */
[----:B-1----:R-:W-:Y:S01]  /*3ba0*/  UMOV UR5, UR39 ;  /* 0x0000002700057c82 */ /* 0x002fe20008000000 */
[----:B------:R-:W-:Y:S05]  /*3bb0*/  BRA.U UP3, `(.L_x_63) ;  /* 0xfffffffd03007547 */ /* 0x000fea000b83ffff */
.L_x_60:
[----:B------:R-:W-:Y:S01]  /*3bc0*/  UIADD3 UR4, UPT, UPT, UR45, 0x1, URZ ;  /* 0x000000012d047890 */ /* 0x000fe2000fffe0ff */
[C---:B------:R-:W-:Y:S01]  /*3bd0*/  ISETP.NE.AND P0, PT, R10.reuse, 0x2, PT ;  /* 0x000000020a00780c */ /* 0x040fe20003f05270 */
[----:B------:R-:W-:Y:S02]  /*3be0*/  UIADD3 UR5, UPT, UPT, UR46, 0x90, URZ ;  /* 0x000000902e057890 */ /* 0x000fe4000fffe0ff */
[----:B------:R-:W-:Y:S01]  /*3bf0*/  UISETP.NE.AND UP0, UPT, UR4, 0x4, UPT ;  /* 0x000000040400788c */ /* 0x000fe2000bf05270 */
[----:B-12---:R-:W-:Y:S02]  /*3c00*/  SEL R0, RZ, 0x1, P0 ;  /* 0x00000001ff007807 */ /* 0x006fe40000000000 */
[----:B------:R-:W-:Y:S01]  /*3c10*/  SEL R10, R10, RZ, P0 ;  /* 0x000000ff0a0a7207 */ /* 0x000fe20000000000 */
[----:B------:R-:W-:Y:S01]  /*3c20*/  USEL UR6, URZ, 0x1, UP0 ;  /* 0x00000001ff067887 */ /* 0x000fe20008000000 */
[----:B------:R-:W-:Y:S01]  /*3c30*/  LOP3.LUT R9, R9, R0, RZ, 0x3c, !PT ;  /* 0x0000000009097212 */ /* 0x000fe200078e3cff */
[----:B------:R-:W-:Y:S01]  /*3c40*/  USEL UR45, UR4, URZ, UP0 ;  /* 0x000000ff042d7287 */ /* 0x000fe20008000000 */
[----:B------:R1:W-:Y:S03]  /*3c50*/  UTCBAR [UR5], URZ ;  /* 0x000000ff050073e9 */ /* 0x0003e600080000ff */
[----:B------:R-:W-:Y:S01]  /*3c60*/  LOP3.LUT R11, R11, UR6, RZ, 0x3c, !PT ;  /* 0x000000060b0b7c12 */ /* 0x000fe2000f8e3cff */
[----:B------:R-:W-:Y:S07]  /*3c70*/  @P1 BRA `(.L_x_64) ;  /* 0xfffffff800381947 */ /* 0x000fee000383ffff */
[----:B------:R-:W2:Y:S01]  /*3c80*/  S2UR UR8, SR_CgaCtaId ;  /* 0x00000000000879c3 */ /* 0x000ea20000008800 */
[----:B------:R-:W-:Y:S01]  /*3c90*/  ELECT P0, URZ, PT ;  /* 0x0000000000ff782f */ /* 0x000fe20003800000 */
[----:B------:R-:W-:Y:S01]  /*3ca0*/  IMAD.MOV.U32 R0, RZ, RZ, 0x1 ;  /* 0x00000001ff007424 */ /* 0x000fe200078e00ff */
[----:B------:R-:W-:Y:S01]  /*3cb0*/  UIADD3 UR41, UPT, UPT, UR41, 0xb0, URZ ;  /* 0x000000b029297890 */ /* 0x000fe2000fffe0ff */
[----:B------:R-:W-:Y:S01]  /*3cc0*/  SHF.L.U32 R3, R11, 0x1f, RZ ;  /* 0x0000001f0b037819 */ /* 0x000fe200000006ff */
[----:B------:R-:W-:-:S03]  /*3cd0*/  UMOV UR4, 0x40 ;  /* 0x0000004000047882 */ /* 0x000fc60000000000 */
[----:B------:R-:W-:Y:S01]  /*3ce0*/  UVIRTCOUNT.DEALLOC.SMPOOL 0x80 ;  /* 0x000000800000784c */ /* 0x000fe20000000000 */
[----:B--2---:R-:W-:Y:S02]  /*3cf0*/  ULEA UR8, UR8, UR4, 0x18 ;  /* 0x0000000408087291 */ /* 0x004fe4000f8ec0ff */
[----:B------:R-:W-:-:S07]  /*3d00*/  ULEA UR4, UR45, UR41, 0x3 ;  /* 0x000000292d047291 */ /* 0x000fce000f8e18ff */
[----:B------:R2:W-:Y:S02]  /*3d10*/  @P0 STS.U8 [UR8+0x1c], R0 ;  /* 0x00001c00ff000988 */ /* 0x0005e40008000008 */
[----:B------:R-:W4:Y:S02]  /*3d20*/  SYNCS.PHASECHK.TRANS64.TRYWAIT P0, [UR4], R3 ;  /* 0x00000003ff0075a7 */ /* 0x000f240008001104 */
[----:B--2-4-:R-:W-:Y:S05]  /*3d30*/  @!P0 BRA `(.L_x_65) ;  /* 0x00000070006c8947 */ /* 0x014fea0003800000 */
.L_x_188:
[----:B------:R-:W-:-:S04]  /*3d40*/  UIADD3 UR4, UPT, UPT, UR45, 0x1, URZ ;  /* 0x000000012d047890 */ /* 0x000fc8000fffe0ff */
[----:B------:R-:W-:-:S04]  /*3d50*/  UISETP.NE.AND UP0, UPT, UR4, 0x4, UPT ;  /* 0x000000040400788c */ /* 0x000fc8000bf05270 */
[----:B------:R-:W-:Y:S02]  /*3d60*/  USEL UR6, URZ, 0x1, UP0 ;  /* 0x00000001ff067887 */ /* 0x000fe40008000000 */
[----:B------:R-:W-:-:S04]  /*3d70*/  USEL UR4, UR4, URZ, UP0 ;  /* 0x000000ff04047287 */ /* 0x000fc80008000000 */
[----:B-1----:R-:W-:Y:S01]  /*3d80*/  ULEA UR5, UR4, UR41, 0x3 ;  /* 0x0000002904057291 */ /* 0x002fe2000f8e18ff */
[----:B------:R-:W-:-:S04]  /*3d90*/  LOP3.LUT R2, R11, UR6, RZ, 0x3c, !PT ;  /* 0x000000060b027c12 */ /* 0x000fc8000f8e3cff */
[----:B--2---:R-:W-:-:S04]  /*3da0*/  SHF.L.U32 R3, R2, 0x1f, RZ ;  /* 0x0000001f02037819 */ /* 0x004fc800000006ff */
[----:B------:R-:W1:Y:S02]  /*3db0*/  SYNCS.PHASECHK.TRANS64.TRYWAIT P0, [UR5], R3 ;  /* 0x00000003ff0075a7 */ /* 0x000e640008001105 */
[----:B-1----:R-:W-:Y:S05]  /*3dc0*/  @!P0 BRA `(.L_x_66) ;  /* 0x0000007000608947 */ /* 0x002fea0003800000 */
.L_x_190:
[----:B------:R-:W-:-:S04]  /*3dd0*/  UIADD3 UR4, UPT, UPT, UR4, 0x1, URZ ;  /* 0x0000000104047890 */ /* 0x000fc8000fffe0ff */
[----:B------:R-:W-:-:S04]  /*3de0*/  UISETP.NE.AND UP0, UPT, UR4, 0x4, UPT ;  /* 0x000000040400788c */ /* 0x000fc8000bf05270 */
[----:B------:R-:W-:Y:S02]  /*3df0*/  USEL UR6, URZ, 0x1, UP0 ;  /* 0x00000001ff067887 */ /* 0x000fe40008000000 */
[----:B------:R-:W-:-:S04]  /*3e00*/  USEL UR4, UR4, URZ, UP0 ;  /* 0x000000ff04047287 */ /* 0x000fc80008000000 */
[----:B------:R-:W-:Y:S01]  /*3e10*/  ULEA UR5, UR4, UR41, 0x3 ;  /* 0x0000002904057291 */ /* 0x000fe2000f8e18ff */
[----:B------:R-:W-:-:S04]  /*3e20*/  LOP3.LUT R2, R2, UR6, RZ, 0x3c, !PT ;  /* 0x0000000602027c12 */ /* 0x000fc8000f8e3cff */
[----:B-1----:R-:W-:-:S04]  /*3e30*/  SHF.L.U32 R3, R2, 0x1f, RZ ;  /* 0x0000001f02037819 */ /* 0x002fc800000006ff */
[----:B------:R-:W1:Y:S02]  /*3e40*/  SYNCS.PHASECHK.TRANS64.TRYWAIT P0, [UR5], R3 ;  /* 0x00000003ff0075a7 */ /* 0x000e640008001105 */
[----:B-1----:R-:W-:Y:S05]  /*3e50*/  @!P0 BRA `(.L_x_67) ;  /* 0x0000007000548947 */ /* 0x002fea0003800000 */
.L_x_192:
[----:B------:R-:W-:-:S04]  /*3e60*/  UIADD3 UR4, UPT, UPT, UR4, 0x1, URZ ;  /* 0x0000000104047890 */ /* 0x000fc8000fffe0ff */
[----:B------:R-:W-:-:S04]  /*3e70*/  UISETP.NE.AND UP0, UPT, UR4, 0x4, UPT ;  /* 0x000000040400788c */ /* 0x000fc8000bf05270 */
[----:B------:R-:W-:Y:S02]  /*3e80*/  USEL UR5, URZ, 0x1, UP0 ;  /* 0x00000001ff057887 */ /* 0x000fe40008000000 */
[----:B------:R-:W-:-:S04]  /*3e90*/  USEL UR4, UR4, URZ, UP0 ;  /* 0x000000ff04047287 */ /* 0x000fc80008000000 */
[----:B------:R-:W-:Y:S01]  /*3ea0*/  ULEA UR4, UR4, UR41, 0x3 ;  /* 0x0000002904047291 */ /* 0x000fe2000f8e18ff */
[----:B-1----:R-:W-:-:S04]  /*3eb0*/  LOP3.LUT R3, R2, UR5, RZ, 0x3c, !PT ;  /* 0x0000000502037c12 */ /* 0x002fc8000f8e3cff */
[----:B------:R-:W-:-:S04]  /*3ec0*/  SHF.L.U32 R3, R3, 0x1f, RZ ;  /* 0x0000001f03037819 */ /* 0x000fc800000006ff */
[----:B------:R-:W1:Y:S02]  /*3ed0*/  SYNCS.PHASECHK.TRANS64.TRYWAIT P0, [UR4], R3 ;  /* 0x00000003ff0075a7 */ /* 0x000e640008001104 */
[----:B-1----:R-:W-:Y:S05]  /*3ee0*/  @!P0 BRA `(.L_x_68) ;  /* 0x0000007000488947 */ /* 0x002fea0003800000 */
.L_x_194:
[----:B------:R-:W-:Y:S01]  /*3ef0*/  NOP ;  /* 0x0000000000007918 */ /* 0x000fe20000000000 */
[----:B-1----:R-:W1:Y:S01]  /*3f00*/  LDS R0, [UR8+0x14] ;  /* 0x00001408ff007984 */ /* 0x002e620008000800 */
[----:B------:R-:W-:Y:S01]  /*3f10*/  ULOP3.LUT UR4, UR65, 0xffff, URZ, 0xc0, !UPT ;  /* 0x0000ffff41047892 */ /* 0x000fe2000f8ec0ff */
[----:B------:R-:W-:Y:S01]  /*3f20*/  UMOV UR5, 0xffff ;  /* 0x0000ffff00057882 */ /* 0x000fe20000000000 */
[----:B------:R-:W-:Y:S02]  /*3f30*/  UMOV UR6, 0x1 ;  /* 0x0000000100067882 */ /* 0x000fe40000000000 */
[----:B------:R-:W-:-:S04]  /*3f40*/  USHF.R.U32.HI UR4, URZ, 0x5, UR4 ;  /* 0x00000005ff047899 */ /* 0x000fc80008011604 */
[----:B------:R-:W-:Y:S02]  /*3f50*/  USHF.L.U32 UR5, UR5, UR4, URZ ;  /* 0x0000000405057299 */ /* 0x000fe400080006ff */
[----:B------:R-:W-:-:S04]  /*3f60*/  USHF.L.U32 UR4, UR6, UR4, URZ ;  /* 0x0000000406047299 */ /* 0x000fc800080006ff */
[----:B-1----:R-:W-:-:S04]  /*3f70*/  LOP3.LUT R0, R0, UR5, RZ, 0xc0, !PT ;  /* 0x0000000500007c12 */ /* 0x002fc8000f8ec0ff */
[----:B------:R-:W-:-:S13]  /*3f80*/  ISETP.NE.AND P0, PT, R0, UR5, PT ;  /* 0x0000000500007c0c */ /* 0x000fda000bf05270 */
[----:B------:R-:W-:Y:S05]  /*3f90*/  @P0 BRA `(.L_x_69) ;  /* 0x0000000000580947 */ /* 0x000fea0003800000 */
[----:B------:R-:W1:Y:S02]  /*3fa0*/  LDS R0, [UR8+0x18] ;  /* 0x00001808ff007984 */ /* 0x000e640008000800 */
[----:B-1----:R-:W-:-:S04]  /*3fb0*/  LOP3.LUT R0, R0, UR4, RZ, 0xc0, !PT ;  /* 0x0000000400007c12 */ /* 0x002fc8000f8ec0ff */
[----:B------:R-:W-:-:S13]  /*3fc0*/  ISETP.NE.AND P0, PT, R0, UR4, PT ;  /* 0x0000000400007c0c */ /* 0x000fda000bf05270 */
[----:B------:R-:W-:Y:S05]  /*3fd0*/  @P0 BRA `(.L_x_70) ;  /* 0x00000000003c0947 */ /* 0x000fea0003800000 */
[----:B------:R-:W1:Y:S01]  /*3fe0*/  S2R R2, SR_LANEID ;  /* 0x0000000000027919 */ /* 0x000e620000000000 */
[----:B------:R-:W-:Y:S01]  /*3ff0*/  ULOP3.LUT UR5, URZ, UR5, URZ, 0x33, !UPT ;  /* 0x00000005ff057292 */ /* 0x000fe2000f8e33ff */
[----:B------:R-:W-:Y:S01]  /*4000*/  LOP3.LUT R4, RZ, UR4, RZ, 0x33, !PT ;  /* 0x00000004ff047c12 */ /* 0x000fe2000f8e33ff */
[----:B------:R-:W-:Y:S02]  /*4010*/  VOTEU.ANY UR4, UPT, PT ;  /* 0x0000000000047886 */ /* 0x000fe400038e0100 */
[----:B------:R-:W-:Y:S01]  /*4020*/  UFLO.U32 UR4, UR4 ;  /* 0x00000004000472bd */ /* 0x000fe200080e0000 */
[----:B------:R-:W2:Y:S01]  /*4030*/  REDUX UR6, R4 ;  /* 0x00000000040673c4 */ /* 0x000ea20000000000 */
[----:B------:R-:W-:-:S06]  /*4040*/  IMAD.U32 R0, RZ, RZ, UR5 ;  /* 0x00000005ff007e24 */ /* 0x000fcc000f8e00ff */
[----:B------:R4:W-:Y:S01]  /*4050*/  UTCATOMSWS.AND URZ, UR5 ;  /* 0x0000000500ff79e3 */ /* 0x0009e20008000000 */
[----:B------:R-:W3:Y:S01]  /*4060*/  REDUX UR7, R0 ;  /* 0x00000000000773c4 */ /* 0x000ee20000000000 */
[----:B-1----:R-:W-:Y:S01]  /*4070*/  ISETP.EQ.U32.AND P0, PT, R2, UR4, PT ;  /* 0x0000000402007c0c */ /* 0x002fe2000bf02070 */
[----:B--2---:R-:W-:Y:S01]  /*4080*/  IMAD.U32 R2, RZ, RZ, UR6 ;  /* 0x00000006ff027e24 */ /* 0x004fe2000f8e00ff */
[----:B---3--:R-:W-:-:S11]  /*4090*/  MOV R3, UR7 ;  /* 0x0000000700037c02 */ /* 0x008fd60008000f00 */
[----:B------:R4:W-:Y:S04]  /*40a0*/  @P0 ATOMS.AND RZ, [UR8+0x14], R3 ;  /* 0x00001403ffff098c */ /* 0x0009e8000a800008 */
[----:B------:R4:W-:Y:S01]  /*40b0*/  @P0 ATOMS.AND RZ, [UR8+0x18], R2 ;  /* 0x00001802ffff098c */ /* 0x0009e2000a800008 */
[----:B------:R-:W-:Y:S05]  /*40c0*/  BRA `(.L_x_71) ;  /* 0x0000000000147947 */ /* 0x000fea0003800000 */
.L_x_70:
[----:B------:R-:W-:Y:S02]  /*40d0*/  MOV R2, 0x40f0 ;  /* 0x000040f000027802 */ /* 0x000fe40000000f00 */
[----:B---3-5:R-:W-:Y:S05]  /*40e0*/  CALL.REL.NOINC `($__internal_0_$__cuda_sm10x_tcgen05_guardrail_trap_col_being_dealloced_not_returned_by_alloc) ;  /* 0x0000007400e07944 */ /* 0x028fea0003c00000 */
[----:B------:R-:W-:Y:S05]  /*40f0*/  BRA `(.L_x_71) ;  /* 0x0000000000087947 */ /* 0x000fea0003800000 */
.L_x_69:
[----:B------:R-:W-:Y:S02]  /*4100*/  MOV R2, 0x4120 ;  /* 0x0000412000027802 */ /* 0x000fe40000000f00 */
[----:B---3-5:R-:W-:Y:S05]  /*4110*/  CALL.REL.NOINC `($__internal_2_$__cuda_sm10x_tcgen05_guardrail_trap_unallocated_columns_being_dealloced) ;  /* 0x0000007400ec7944 */ /* 0x028fea0003c00000 */
.L_x_71:
[----:B------:R-:W-:Y:S01]  /*4120*/  NOP ;  /* 0x0000000000007918 */ /* 0x000fe20000000000 */
[----:B----4-:R-:W-:Y:S05]  /*4130*/  EXIT ;  /* 0x000000000000794d */ /* 0x010fea0003800000 */
.L_x_53:
[----:B------:R-:W-:-:S09]  /*4140*/  UISETP.NE.OR UP0, UPT, UR18, 0x3, !UP3 ;  /* 0x000000031200788c */ /* 0x000fd2000df05670 */
[----:B------:R-:W-:Y:S05]  /*4150*/  BRA.U UP0, `(.L_x_72) ;  /* 0x0000001900007547 */ /* 0x000fea000b800000 */
[----:B------:R-:W2:Y:S01]  /*4160*/  LDCU.64 UR4, c[0x0][0x888] ;  /* 0x00011100ff0477ac */ /* 0x000ea20008000a00 */
[----:B------:R-:W3:Y:S01]  /*4170*/  LDC.64 R12, c[0x0][0x348] ;  /* 0x0000d200ff0c7b82 */ /* 0x000ee20000000a00 */
[----:B------:R-:W-:Y:S01]  /*4180*/  HFMA2 R10, -RZ, RZ, 0, 0 ;  /* 0x00000000ff0a7431 */ /* 0x000fe200000001ff */
[----:B------:R-:W-:Y:S01]  /*4190*/  MOV R9, RZ ;  /* 0x000000ff00097202 */ /* 0x000fe20000000f00 */
[----:B------:R-:W4:Y:S01]  /*41a0*/  LDCU UR38, c[0x0][0x370] ;  /* 0x00006e00ff2677ac */ /* 0x000f220008000800 */
[----:B------:R-:W-:Y:S01]  /*41b0*/  HFMA2 R3, -RZ, RZ, 0, 0.0078125 ;  /* 0x00002000ff037431 */ /* 0x000fe200000001ff */
[----:B------:R-:W4:Y:S01]  /*41c0*/  LDCU.128 UR48, c[0x0][0xb10] ;  /* 0x00016200ff3077ac */ /* 0x000f220008000c00 */
[----:B------:R-:W1:Y:S01]  /*41d0*/  LDCU UR37, c[0x0][0x374] ;  /* 0x00006e80ff2577ac */ /* 0x000e620008000800 */
[----:B------:R-:W1:Y:S01]  /*41e0*/  LDCU.64 UR30, c[0x0][0x890] ;  /* 0x00011200ff1e77ac */ /* 0x000e620008000a00 */
[----:B--2---:R-:W-:Y:S01]  /*41f0*/  UISETP.NE.U32.AND UP0, UPT, UR4, URZ, UPT ;  /* 0x000000ff0400728c */ /* 0x004fe2000bf05070 */
[----:B------:R-:W2:Y:S01]  /*4200*/  LDCU UR15, c[0x0][0xb0c] ;  /* 0x00016180ff0f77ac */ /* 0x000ea20008000800 */
[----:B------:R-:W3:Y:S01]  /*4210*/  LDCU UR53, c[0x0][0xb20] ;  /* 0x00016400ff3577ac */ /* 0x000ee20008000800 */
[----:B------:R-:W3:Y:S01]  /*4220*/  LDCU UR4, c[0x0][0xb30] ;  /* 0x00016600ff0477ac */ /* 0x000ee20008000800 */
[----:B----4-:R-:W-:-:S02]  /*4230*/  UIMAD.WIDE.U32 UR6, UR38, UR48, URZ ;  /* 0x00000030260672a5 */ /* 0x010fc4000f8e00ff */
[----:B-1----:R-:W-:Y:S02]  /*4240*/  UIMAD.WIDE.U32 UR8, UR37, UR51, URZ ;  /* 0x00000033250872a5 */ /* 0x002fe4000f8e00ff */
[----:B------:R-:W-:Y:S01]  /*4250*/  UISETP.NE.AND.EX UP6, UPT, UR5, URZ, UPT, UP0 ;  /* 0x000000ff0500728c */ /* 0x000fe2000bfc5300 */
[----:B------:R-:W-:Y:S01]  /*4260*/  UMOV UR21, 0x400 ;  /* 0x0000040000157882 */ /* 0x000fe20000000000 */
[----:B------:R-:W-:Y:S02]  /*4270*/  UISETP.NE.AND UP0, UPT, UR45, 0x1, UPT ;  /* 0x000000012d00788c */ /* 0x000fe4000bf05270 */
[----:B------:R-:W-:Y:S02]  /*4280*/  UISETP.NE.U32.AND UP0, UPT, UR30, URZ, UPT ;  /* 0x000000ff1e00728c */ /* 0x000fe4000bf05070 */
[----:B------:R-:W-:Y:S02]  /*4290*/  ULEA UR21, UR52, UR21, 0x18 ;  /* 0x0000001534157291 */ /* 0x000fe4000f8ec0ff */
[----:B------:R-:W-:Y:S01]  /*42a0*/  USEL UR39, URZ, 0x1, UP5 ;  /* 0x00000001ff277887 */ /* 0x000fe2000a800000 */
[----:B------:R-:W-:Y:S01]  /*42b0*/  UMOV UR6, UR7 ;  /* 0x0000000700067c82 */ /* 0x000fe20008000000 */
[----:B------:R-:W-:Y:S01]  /*42c0*/  UMOV UR46, UR9 ;  /* 0x00000009002e7c82 */ /* 0x000fe20008000000 */
[----:B------:R-:W-:-:S02]  /*42d0*/  UISETP.GE.AND UP2, UPT, UR45, 0x1, UPT ;  /* 0x000000012d00788c */ /* 0x000fc4000bf46270 */
[----:B------:R-:W-:Y:S02]  /*42e0*/  UISETP.NE.AND.EX UP5, UPT, UR31, URZ, UPT, UP0 ;  /* 0x000000ff1f00728c */ /* 0x000fe4000bfa5300 */
[----:B------:R-:W-:Y:S01]  /*42f0*/  UPLOP3.LUT UP3, UPT, UPT, UPT, UPT, 0x40, 0x4 ;  /* 0x000000000004789c */ /* 0x000fe20003f6e870 */
[----:B------:R-:W1:Y:S01]  /*4300*/  LDCU.64 UR22, c[0x0][0xb28] ;  /* 0x00016500ff1677ac */ /* 0x000e620008000a00 */
[----:B--2---:R-:W-:Y:S02]  /*4310*/  UISETP.NE.AND UP2, UPT, UR15, 0x1, UPT ;  /* 0x000000010f00788c */ /* 0x004fe4000bf45270 */
[----:B------:R-:W-:Y:S02]  /*4320*/  UIADD3 UR41, UPT, UPT, UR21, 0x20, URZ ;  /* 0x0000002015297890 */ /* 0x000fe4000fffe0ff */
[----:B------:R-:W-:Y:S02]  /*4330*/  UIADD3 UR33, UPT, UPT, UR21, 0x28, URZ ;  /* 0x0000002815217890 */ /* 0x000fe4000fffe0ff */
[----:B------:R-:W-:-:S02]  /*4340*/  UIADD3 UR25, UPT, UPT, UR21, 0x30, URZ ;  /* 0x0000003015197890 */ /* 0x000fc4000fffe0ff */
[----:B------:R-:W-:Y:S02]  /*4350*/  UIADD3 UR17, UPT, UPT, UR21, 0x38, URZ ;  /* 0x0000003815117890 */ /* 0x000fe4000fffe0ff */
[----:B------:R-:W-:Y:S02]  /*4360*/  USHF.R.U32.HI UR47, URZ, UR49, UR6 ;  /* 0x00000031ff2f7299 */ /* 0x000fe40008011606 */
[----:B---3--:R-:W-:Y:S02]  /*4370*/  USHF.R.U32.HI UR46, URZ, UR53, UR46 ;  /* 0x00000035ff2e7299 */ /* 0x008fe4000801162e */
[----:B------:R-:W-:Y:S02]  /*4380*/  UISETP.NE.AND UP0, UPT, UR50, 0x1, UPT ;  /* 0x000000013200788c */ /* 0x000fe4000bf05270 */
[----:B------:R-:W-:-:S11]  /*4390*/  UISETP.NE.AND UP4, UPT, UR4, 0x1, UPT ;  /* 0x000000010400788c */ /* 0x000fd6000bf85270 */
.L_x_87:
[C---:B------:R-:W-:Y:S02]  /*43a0*/  LEA R8, R10.reuse, UR21, 0x3 ;  /* 0x000000150a087c11 */ /* 0x040fe4000f8e18ff */
[----:B------:R-:W-:Y:S02]  /*43b0*/  SHF.L.U32 R5, R9, 0x1f, RZ ;  /* 0x0000001f09057819 */ /* 0x000fe400000006ff */
[----:B------:R-:W-:Y:S02]  /*43c0*/  LEA R6, R10, UR21, 0x4 ;  /* 0x000000150a067c11 */ /* 0x000fe4000f8e20ff */
[----:B--2---:R-:W2:Y:S02]  /*43d0*/  SYNCS.PHASECHK.TRANS64.TRYWAIT P0, [R8+URZ+0x70], R5 ;  /* 0x00007005080075a7 */ /* 0x004ea400080011ff */
[----:B--2---:R-:W-:Y:S05]  /*43e0*/  @!P0 BRA `(.L_x_73) ;  /* 0x0000006c00208947 */ /* 0x004fea0003800000 */
.L_x_195:
[----:B--2---:R-:W2:Y:S01]  /*43f0*/  LDS.128 R4, [R6+0x100] ;  /* 0x0001000006047984 */ /* 0x004ea20000000c00 */
[----:B------:R-:W-:Y:S01]  /*4400*/  UISETP.GE.AND UP0, UPT, UR45, 0x1, UPT ;  /* 0x000000012d00788c */ /* 0x000fe2000bf06270 */
[----:B------:R-:W-:Y:S01]  /*4410*/  @!PT LDS RZ, [RZ] ;  /* 0x00000000fffff984 */ /* 0x000fe20000000800 */
[----:B------:R-:W-:Y:S01]  /*4420*/  @!PT LDS RZ, [RZ] ;  /* 0x00000000fffff984 */ /* 0x000fe20000000800 */
[----:B------:R-:W-:Y:S01]  /*4430*/  @!PT LDS RZ, [RZ] ;  /* 0x00000000fffff984 */ /* 0x000fe20000000800 */
[----:B------:R-:W-:Y:S01]  /*4440*/  @!PT LDS RZ, [RZ] ;  /* 0x00000000fffff984 */ /* 0x000fe20000000800 */
[----:B------:R3:W-:Y:S06]  /*4450*/  MEMBAR.ALL.CTA ;  /* 0x0000000000007992 */ /* 0x0007ec0000008000 */
[----:B---3--:R-:W3:Y:S01]  /*4460*/  FENCE.VIEW.ASYNC.S ;  /* 0x00000000000073c6 */ /* 0x008ee20000000000 */
[----:B--2---:R-:W-:Y:S11]  /*4470*/  LOP3.LUT P0, RZ, R6, 0x1, RZ, 0xc0, !PT ;  /* 0x0000000106ff7812 */ /* 0x004ff6000780c0ff */
[----:B------:R-:W-:Y:S02]  /*4480*/  @!UPT UIADD3 URZ, UPT, UPT, URZ, URZ, URZ ;  /* 0x000000fffffff290 */ /* 0x000fe4000fffe0ff */
[----:B---3--:R-:W-:Y:S01]  /*4490*/  VOTEU.ANY UP2, P0 ;  /* 0x0000000000ff7886 */ /* 0x008fe20000040100 */
[----:B------:R-:W-:Y:S11]  /*44a0*/  PLOP3.LUT P0, PT, PT, PT, UP2, 0x80, 0x8 ;  /* 0x000000000008781c */ /* 0x000ff60003f0f028 */
[----:B------:R-:W-:Y:S02]  /*44b0*/  @!UPT UIADD3 URZ, UPT, UPT, URZ, URZ, URZ ;  /* 0x000000fffffff290 */ /* 0x000fe4000fffe0ff */
[----:B------:R-:W-:Y:S02]  /*44c0*/  @P0 SHF.R.U32.HI R0, RZ, 0x10, R5 ;  /* 0x00000010ff000819 */ /* 0x000fe40000011605 */
[----:B------:R-:W-:Y:S02]  /*44d0*/  @P0 MOV R2, R4 ;  /* 0x0000000400020202 */ /* 0x000fe40000000f00 */
[----:B------:R-:W-:Y:S01]  /*44e0*/  @P0 R2UR UR4, R0 ;  /* 0x00000000000402ca */ /* 0x000fe200000e0000 */
[----:B------:R-:W-:Y:S01]  /*44f0*/  VIADD R0, R8, 0x80 ;  /* 0x0000008008007836 */ /* 0x000fe20000000000 */
[----:B------:R-:W-:Y:S02]  /*4500*/  @P0 LOP3.LUT R4, R5, 0xffff, RZ, 0xc0, !PT ;  /* 0x0000ffff05040812 */ /* 0x000fe400078ec0ff */
[----:B------:R-:W-:Y:S02]  /*4510*/  @P0 R2UR UR6, R2 ;  /* 0x00000000020602ca */ /* 0x000fe400000e0000 */
[----:B------:R-:W-:Y:S02]  /*4520*/  PRMT R0, RZ, 0x654, R0 ;  /* 0x00000654ff007816 */ /* 0x000fe40000000000 */
[----:B------:R-:W-:Y:S02]  /*4530*/  @P0 R2UR UR5, R4 ;  /* 0x00000000040502ca */ /* 0x000fe400000e0000 */
[----:B------:R2:W-:Y:S03]  /*4540*/  SYNCS.ARRIVE.TRANS64.RED.A1T0 RZ, [R0+URZ], RZ ;  /* 0x000000ff00ff79a7 */ /* 0x0005e600081004ff */
[----:B------:R-:W-:Y:S04]  /*4550*/  @UP2 UMOV UR29, UR4 ;  /* 0x00000004001d2c82 */ /* 0x000fe80008000000 */
[----:B------:R-:W-:Y:S04]  /*4560*/  @UP2 UMOV UR14, UR6 ;  /* 0x00000006000e2c82 */ /* 0x000fe80008000000 */
[----:B------:R-:W-:Y:S01]  /*4570*/  @UP2 UMOV UR13, UR5 ;  /* 0x00000005000d2c82 */ /* 0x000fe20008000000 */
[----:B------:R-:W-:Y:S05]  /*4580*/  BRA.U !UP0, `(.L_x_74) ;  /* 0x0000000108c07547 */ /* 0x000fea000b800000 */
[----:B------:R-:W-:Y:S02]  /*4590*/  UIMAD.WIDE.U32 UR18, UR13, UR51, URZ ;  /* 0x000000330d1272a5 */ /* 0x000fe4000f8e00ff */
[----:B------:R-:W-:Y:S02]  /*45a0*/  UP2UR UR16, UPR, URZ, 0x4 ;  /* 0x00000004ff107883 */ /* 0x000fe40008000000 */
[----:B------:R-:W-:Y:S02]  /*45b0*/  UISETP.NE.AND UP2, UPT, UR50, 0x1, UPT ;  /* 0x000000013200788c */ /* 0x000fe4000bf45270 */
[----:B------:R-:W-:Y:S02]  /*45c0*/  UIMAD.WIDE.U32 UR26, UR14, UR48, URZ ;  /* 0x000000300e1a72a5 */ /* 0x000fe4000f8e00ff */
[----:B------:R-:W-:Y:S02]  /*45d0*/  USEL UR4, UR37, UR46, !UP2 ;  /* 0x0000002e25047287 */ /* 0x000fe4000d000000 */
[----:B------:R-:W-:Y:S02]  /*45e0*/  UISETP.NE.AND UP0, UPT, UR15, 0x1, UPT ;  /* 0x000000010f00788c */ /* 0x000fe4000bf05270 */
[----:B------:R-:W-:Y:S02]  /*45f0*/  UP2UR UR20, UPR, URZ, 0x2 ;  /* 0x00000002ff147883 */ /* 0x000fe40008000000 */
[----:B------:R-:W-:Y:S02]  /*4600*/  UISETP.NE.AND UP1, UPT, UR45, 0x1, UPT ;  /* 0x000000012d00788c */ /* 0x000fe4000bf25270 */
[----:B-1----:R-:W-:Y:S02]  /*4610*/  UIMAD.WIDE.U32 UR8, UR4, UR22, URZ ;  /* 0x00000016040872a5 */ /* 0x002fe4000f8e00ff */
[----:B------:R-:W-:Y:S01]  /*4620*/  USEL UR7, UR38, UR47, !UP0 ;  /* 0x0000002f26077287 */ /* 0x000fe2000c000000 */
[----:B------:R-:W-:Y:S02]  /*4630*/  UMOV UR5, UR19 ;  /* 0x0000001300057c82 */ /* 0x000fe40008000000 */
[----:B------:R-:W-:Y:S02]  /*4640*/  USHF.R.U32.HI UR6, URZ, UR53, UR5 ;  /* 0x00000035ff067299 */ /* 0x000fe40008011605 */
[----:B------:R-:W-:Y:S02]  /*4650*/  UIMAD.WIDE.U32 UR10, UR7, UR22, URZ ;  /* 0x00000016070a72a5 */ /* 0x000fe4000f8e00ff */
[----:B------:R-:W-:Y:S02]  /*4660*/  USEL UR6, UR13, UR6, !UP2 ;  /* 0x000000060d067287 */ /* 0x000fe4000d000000 */
[----:B------:R-:W-:Y:S01]  /*4670*/  UISETP.NE.AND UP2, UPT, UR16, URZ, UPT ;  /* 0x000000ff1000728c */ /* 0x000fe2000bf45270 */
[----:B------:R-:W-:Y:S02]  /*4680*/  UMOV UR5, UR27 ;  /* 0x0000001b00057c82 */ /* 0x000fe40008000000 */
[----:B------:R-:W-:Y:S03]  /*4690*/  USHF.R.U32.HI UR12, URZ, UR49, UR5 ;  /* 0x00000031ff0c7299 */ /* 0x000fe60008011605 */
[----:B------:R-:W-:Y:S02]  /*46a0*/  UMOV UR5, UR9 ;  /* 0x0000000900057c82 */ /* 0x000fe40008000000 */
[----:B------:R-:W-:Y:S03]  /*46b0*/  @UP1 USHF.R.U32.HI UR4, URZ, UR23, UR5 ;  /* 0x00000017ff041299 */ /* 0x000fe60008011605 */
[----:B------:R-:W-:Y:S01]  /*46c0*/  UMOV UR5, UR11 ;  /* 0x0000000b00057c82 */ /* 0x000fe20008000000 */
[----:B------:R-:W-:Y:S02]  /*46d0*/  UIMAD UR4, UR45, UR4, URZ ;  /* 0x000000042d0472a4 */ /* 0x000fe4000f8e02ff */
[----:B------:R-:W-:Y:S02]  /*46e0*/  @UP1 USHF.R.U32.HI UR7, URZ, UR23, UR5 ;  /* 0x00000017ff071299 */ /* 0x000fe40008011605 */
[----:B------:R-:W-:Y:S02]  /*46f0*/  USEL UR5, UR14, UR12, !UP0 ;  /* 0x0000000c0e057287 */ /* 0x000fe4000c000000 */
[----:B------:R-:W-:Y:S02]  /*4700*/  UIMAD.WIDE.U32 UR10, UR6, UR22, URZ ;  /* 0x00000016060a72a5 */ /* 0x000fe4000f8e00ff */
[----:B------:R-:W-:Y:S02]  /*4710*/  UIMAD UR8, UR45, UR7, URZ ;  /* 0x000000072d0872a4 */ /* 0x000fe4000f8e02ff */
[----:B------:R-:W-:Y:S03]  /*4720*/  UISETP.GE.AND UP0, UPT, UR6, UR4, UPT ;  /* 0x000000040600728c */ /* 0x000fe6000bf06270 */
[----:B------:R-:W-:Y:S01]  /*4730*/  UMOV UR4, UR11 ;  /* 0x0000000b00047c82 */ /* 0x000fe20008000000 */
[----:B------:R-:W-:Y:S02]  /*4740*/  UISETP.GE.OR UP0, UPT, UR5, UR8, UP0 ;  /* 0x000000080500728c */ /* 0x000fe40008706670 */
[----:B------:R-:W-:Y:S02]  /*4750*/  USHF.R.U32.HI UR4, URZ, UR23, UR4 ;  /* 0x00000017ff047299 */ /* 0x000fe40008011604 */
[----:B------:R-:W-:Y:S02]  /*4760*/  UIMAD.WIDE.U32 UR8, UR5, UR22, URZ ;  /* 0x00000016050872a5 */ /* 0x000fe4000f8e00ff */
[----:B------:R-:W-:Y:S04]  /*4770*/  USEL UR10, UR6, UR4, !UP1 ;  /* 0x00000004060a7287 */ /* 0x000fe8000c800000 */
[----:B------:R-:W-:Y:S01]  /*4780*/  UIADD3 UR11, UPT, UPT, -UR10, URZ, URZ ;  /* 0x000000ff0a0b7290 */ /* 0x000fe2000fffe1ff */
[----:B------:R-:W-:Y:S02]  /*4790*/  @!UP0 UMOV UR4, UR9 ;  /* 0x0000000900048c82 */ /* 0x000fe40008000000 */
[----:B------:R-:W-:Y:S02]  /*47a0*/  @!UP0 USHF.R.U32.HI UR4, URZ, UR23, UR4 ;  /* 0x00000017ff048299 */ /* 0x000fe40008011604 */
[----:B------:R-:W-:Y:S02]  /*47b0*/  UIMAD UR8, UR45, UR11, UR6 ;  /* 0x0000000b2d0872a4 */ /* 0x000fe4000f8e0206 */
[----:B------:R-:W-:Y:S02]  /*47c0*/  @!UP0 USEL UR4, UR5, UR4, !UP1 ;  /* 0x0000000405048287 */ /* 0x000fe4000c800000 */
[----:B------:R-:W-:Y:S02]  /*47d0*/  UISETP.NE.AND UP1, UPT, UR20, URZ, UPT ;  /* 0x000000ff1400728c */ /* 0x000fe4000bf25270 */
[----:B------:R-:W-:Y:S02]  /*47e0*/  @!UP0 UIMAD UR7, UR7, UR8, UR4 ;  /* 0x00000008070782a4 */ /* 0x000fe4000f8e0204 */
[----:B------:R-:W-:Y:S02]  /*47f0*/  @!UP0 UIADD3 UR9, UPT, UPT, UR10, -UR4, URZ ;  /* 0x800000040a098290 */ /* 0x000fe4000fffe0ff */
[----:B------:R-:W-:Y:S02]  /*4800*/  UIADD3 UR8, UPT, UPT, -UR6, URZ, URZ ;  /* 0x000000ff06087290 */ /* 0x000fe4000fffe1ff */
[----:B------:R-:W-:Y:S02]  /*4810*/  UIADD3 UR4, UPT, UPT, -UR5, URZ, URZ ;  /* 0x000000ff05047290 */ /* 0x000fe4000fffe1ff */
[----:B------:R-:W-:Y:S03]  /*4820*/  @!UP0 UIMAD UR6, UR9, UR45, UR5 ;  /* 0x0000002d090682a4 */ /* 0x000fe6000f8e0205 */
[----:B------:R-:W-:Y:S01]  /*4830*/  @!UP0 UMOV UR5, UR7 ;  /* 0x0000000700058c82 */ /* 0x000fe20008000000 */
[----:B------:R-:W-:Y:S02]  /*4840*/  UIMAD UR7, UR15, UR4, UR14 ;  /* 0x000000040f0772a4 */ /* 0x000fe4000f8e020e */
[----:B------:R-:W-:Y:S02]  /*4850*/  UIMAD UR4, UR50, UR8, UR13 ;  /* 0x00000008320472a4 */ /* 0x000fe4000f8e020d */
[----:B------:R-:W-:Y:S02]  /*4860*/  UIMAD UR14, UR5, UR15, UR7 ;  /* 0x0000000f050e72a4 */ /* 0x000fe4000f8e0207 */
[----:B------:R-:W-:Y:S11]  /*4870*/  UIMAD UR13, UR6, UR50, UR4 ;  /* 0x00000032060d72a4 */ /* 0x000ff6000f8e0204 */
[----:B------:R-:W-:Y:S01]  /*4880*/  @!UPT UIADD3 URZ, UPT, UPT, URZ, URZ, URZ ;  /* 0x000000fffffff290 */ /* 0x000fe2000fffe0ff */
.L_x_74:
[----:B------:R-:W3:Y:S01]  /*4890*/  @!UP4 LDCU.128 UR8, c[0x0][0xb10] ;  /* 0x00016200ff08c7ac */ /* 0x000ee20008000c00 */
[----:B------:R-:W-:Y:S01]  /*48a0*/  IMAD.MOV.U32 R5, RZ, RZ, 0x1 ;  /* 0x00000001ff057424 */ /* 0x000fe200078e00ff */
[----:B------:R-:W-:Y:S04]  /*48b0*/  ISETP.NE.U32.AND P0, PT, RZ, UR30, PT ;  /* 0x0000001eff007c0c */ /* 0x000fe8000bf05070 */
[----:B------:R-:W-:Y:S01]  /*48c0*/  ISETP.NE.AND.EX P0, PT, RZ, UR31, PT, P0 ;  /* 0x0000001fff007c0c */ /* 0x000fe2000bf05300 */
[----:B------:R-:W4:Y:S01]  /*48d0*/  @!UP4 LDCU UR5, c[0x0][0xb0c] ;  /* 0x00016180ff05c7ac */ /* 0x000f220008000800 */
[----:B------:R-:W-:Y:S01]  /*48e0*/  SHF.L.U32 R5, R5, 0x1f, RZ ;  /* 0x0000001f05057819 */ /* 0x000fe200000006ff */
[----:B------:R-:W-:Y:S02]  /*48f0*/  USHF.L.U32 UR43, UR24, 0x6, URZ ;  /* 0x00000006182b7899 */ /* 0x000fe400080006ff */
[----:B------:R-:W-:Y:S02]  /*4900*/  USHF.L.U32 UR42, UR28, 0x8, URZ ;  /* 0x000000081c2a7899 */ /* 0x000fe400080006ff */
[----:B---3--:R-:W-:Y:S07]  /*4910*/  UIMAD.WIDE.U32 UR6, UR14, UR8, URZ ;  /* 0x000000080e0672a5 */ /* 0x008fee000f8e00ff */
[----:B------:R-:W-:Y:S01]  /*4920*/  @!UP4 UMOV UR4, UR7 ;  /* 0x000000070004cc82 */ /* 0x000fe20008000000 */
[----:B----4-:R-:W-:Y:S02]  /*4930*/  @!UP4 UISETP.NE.AND UP0, UPT, UR5, 0x1, UPT ;  /* 0x000000010500c88c */ /* 0x010fe4000bf05270 */
[----:B------:R-:W-:Y:S02]  /*4940*/  @!UP4 USHF.R.U32.HI UR4, URZ, UR9, UR4 ;  /* 0x00000009ff04c299 */ /* 0x000fe40008011604 */
[----:B------:R-:W-:Y:S02]  /*4950*/  UIMAD.WIDE.U32 UR6, UR13, UR11, URZ ;  /* 0x0000000b0d0672a5 */ /* 0x000fe4000f8e00ff */
[----:B------:R-:W-:Y:S02]  /*4960*/  @!UP4 USEL UR8, UR14, UR4, !UP0 ;  /* 0x000000040e08c287 */ /* 0x000fe4000c000000 */
[----:B------:R-:W-:Y:S03]  /*4970*/  @!UP4 UISETP.NE.AND UP0, UPT, UR10, 0x1, UPT ;  /* 0x000000010a00c88c */ /* 0x000fe6000bf05270 */
[----:B------:R-:W-:Y:S02]  /*4980*/  @!UP4 UMOV UR6, UR7 ;  /* 0x000000070006cc82 */ /* 0x000fe40008000000 */
[----:B------:R-:W3:Y:S02]  /*4990*/  @!UP4 LDCU UR4, c[0x0][0xb20] ;  /* 0x00016400ff04c7ac */ /* 0x000ee40008000800 */
[----:B---3--:R-:W-:Y:S04]  /*49a0*/  @!UP4 USHF.R.U32.HI UR6, URZ, UR4, UR6 ;  /* 0x00000004ff06c299 */ /* 0x008fe80008011606 */
[----:B------:R-:W-:Y:S04]  /*49b0*/  @!UP4 USEL UR6, UR13, UR6, !UP0 ;  /* 0x000000060d06c287 */ /* 0x000fe8000c000000 */
[----:B------:R-:W-:Y:S02]  /*49c0*/  @!UP4 UIADD3 UR4, UPT, UPT, -UR8, UR6, URZ ;  /* 0x000000060804c290 */ /* 0x000fe4000fffe1ff */
[----:B------:R-:W-:Y:S02]  /*49d0*/  @!UP4 UIADD3 UR6, UPT, UPT, UR8, -UR6, URZ ;  /* 0x800000060806c290 */ /* 0x000fe4000fffe0ff */
[----:B------:R-:W-:Y:S02]  /*49e0*/  @!UP4 UIMAD UR14, UR4, UR5, UR14 ;  /* 0x00000005040ec2a4 */ /* 0x000fe4000f8e020e */
[----:B------:R-:W-:Y:S01]  /*49f0*/  @!UP4 UIMAD UR13, UR6, UR10, UR13 ;  /* 0x0000000a060dc2a4 */ /* 0x000fe2000f8e020d */
[----:B------:R-:W-:Y:S11]  /*4a00*/  BRA.U UP3, `(.L_x_75) ;  /* 0x0000000103107547 */ /* 0x000ff6000b800000 */
[----:B--2---:R-:W-:Y:S04]  /*4a10*/  MOV R0, UR39 ;  /* 0x0000002700007c02 */ /* 0x004fe80008000f00 */
[----:B------:R-:W-:Y:S04]  /*4a20*/  SHF.L.U32 R7, R0, 0x1f, RZ ;  /* 0x0000001f00077819 */ /* 0x000fe800000006ff */
[----:B------:R-:W2:Y:S02]  /*4a30*/  SYNCS.PHASECHK.TRANS64.TRYWAIT P1, [UR21+0x68], R7 ;  /* 0x00006807ff0075a7 */ /* 0x000ea40008021115 */
[----:B--2---:R-:W-:Y:S05]  /*4a40*/  @!P1 BRA `(.L_x_76) ;  /* 0x00000064009c9947 */ /* 0x004fea0003800000 */
.L_x_75:
[----:B------:R-:W-:Y:S05]  /*4a50*/  BRA.U !UP5, `(.L_x_77) ;  /* 0x000000010d387547 */ /* 0x000fea000b800000 */
[----:B------:R-:W-:Y:S01]  /*4a60*/  UPLOP3.LUT UP1, UPT, UPT, UPT, UP6, 0x80, 0x8 ;  /* 0x000000000008789c */ /* 0x000fe20003f2f060 */
[----:B--2---:R-:W-:Y:S01]  /*4a70*/  HFMA2 R0, -RZ, RZ, 0, 5.9604644775390625e-08 ;  /* 0x00000001ff007431 */ /* 0x004fe200000001ff */
[----:B------:R-:W2:Y:S01]  /*4a80*/  LDCU.64 UR8, c[0x0][0x358] ;  /* 0x00006b00ff0877ac */ /* 0x000ea20008000a00 */
[----:B------:R-:W-:Y:S03]  /*4a90*/  IMAD.MOV.U32 R64, RZ, RZ, 0x1 ;  /* 0x00000001ff407424 */ /* 0x000fe600078e00ff */
[----:B------:R-:W-:Y:S05]  /*4aa0*/  PLOP3.LUT P1, PT, PT, PT, UP1, 0x80, 0x8 ;  /* 0x000000000008781c */ /* 0x000fea0003f2f018 */
[----:B------:R-:W3:Y:S01]  /*4ab0*/  @UP1 LDCU.64 UR4, c[0x0][0x888] ;  /* 0x00011100ff0417ac */ /* 0x000ee20008000a00 */
[----:B------:R-:W-:Y:S07]  /*4ac0*/  @UP1 UIMAD UR6, UR36, UR30, URZ ;  /* 0x0000001e240612a4 */ /* 0x000fee000f8e02ff */
[----:B------:R-:W-:Y:S01]  /*4ad0*/  @!P1 PRMT R64, R0, 0x7610, R64 ;  /* 0x0000761000409816 */ /* 0x000fe20000000040 */
[----:B---3--:R-:W-:Y:S06]  /*4ae0*/  @UP1 UIMAD.WIDE UR4, UR6, 0x4, UR4 ;  /* 0x00000004060418a5 */ /* 0x008fec000f8e0204 */
[----:B------:R-:W-:Y:S01]  /*4af0*/  IMAD.U32 R6, RZ, RZ, UR4 ;  /* 0x00000004ff067e24 */ /* 0x000fe2000f8e00ff */
[----:B------:R-:W-:Y:S04]  /*4b00*/  MOV R7, UR5 ;  /* 0x0000000500077c02 */ /* 0x000fe80008000f00 */
[----:B------:R-:W3:Y:S01]  /*4b10*/  @!UP1 LDCU UR4, c[0x0][0x880] ;  /* 0x00011000ff0497ac */ /* 0x000ee20008000800 */
[----:B--2--5:R4:W5:Y:S02]  /*4b20*/  @P1 LDG.E R26, desc[UR8][R6.64] ;  /* 0x00000008061a1981 */ /* 0x024964000c1e1900 */
[----:B---34-:R-:W-:Y:S07]  /*4b30*/  @!P1 IMAD.U32 R26, RZ, RZ, UR4 ;  /* 0x00000004ff1a9e24 */ /* 0x018fee000f8e00ff */
.L_x_77:
[----:B-----5:R-:W-:Y:S01]  /*4b40*/  @!P0 FSETP.EQ.AND P2, PT, R26, RZ, PT ;  /* 0x000000ff1a00820b */ /* 0x020fe20003f42000 */
[----:B------:R-:W-:Y:S01]  /*4b50*/  @!UPT UIADD3 URZ, UPT, UPT, URZ, URZ, URZ ;  /* 0x000000fffffff290 */ /* 0x000fe2000fffe0ff */
[----:B------:R-:W-:Y:S11]  /*4b60*/  @!P0 BRA `(.L_x_78) ;  /* 0x0000000000148947 */ /* 0x000ff60003800000 */
[----:B------:R-:W-:Y:S02]  /*4b70*/  LOP3.LUT P0, RZ, R64, 0xff, RZ, 0xc0, !PT ;  /* 0x000000ff40ff7812 */ /* 0x000fe4000780c0ff */
[----:B------:R-:W-:Y:S04]  /*4b80*/  PLOP3.LUT P2, PT, PT, PT, UP1, 0x80, 0x8 ;  /* 0x000000000008781c */ /* 0x000fe80003f4f018 */
[----:B------:R-:W-:Y:S07]  /*4b90*/  PLOP3.LUT P2, PT, P2, PT, PT, 0x8, 0x80 ;  /* 0x000000000080781c */ /* 0x000fee000174e170 */
[----:B------:R-:W-:Y:S11]  /*4ba0*/  @P0 FSETP.EQ.AND P2, PT, R26, RZ, PT ;  /* 0x000000ff1a00020b */ /* 0x000ff60003f42000 */
[----:B------:R-:W-:Y:S02]  /*4bb0*/  @!UPT UIADD3 URZ, UPT, UPT, URZ, URZ, URZ ;  /* 0x000000fffffff290 */ /* 0x000fe4000fffe0ff */
.L_x_78:
[----:B------:R-:W3:Y:S01]  /*4bc0*/  SYNCS.PHASECHK.TRANS64.TRYWAIT P0, [UR21+0x40], R5 ;  /* 0x00004005ff0075a7 */ /* 0x000ee20008001115 */
[----:B------:R-:W-:Y:S04]  /*4bd0*/  ELECT P1, URZ, PT ;  /* 0x0000000000ff782f */ /* 0x000fe80003820000 */
[----:B------:R-:W-:Y:S01]  /*4be0*/  PLOP3.LUT P1, PT, P2, P1, PT, 0xf2, 0x2f ;  /* 0x00000000002f781c */ /* 0x000fe20001723e72 */
[----:B------:R-:W-:Y:S01]  /*4bf0*/  @!UPT UIADD3 URZ, UPT, UPT, URZ, URZ, URZ ;  /* 0x000000fffffff290 */ /* 0x000fe2000fffe0ff */
[----:B---3--:R-:W-:Y:S11]  /*4c00*/  @!P0 BRA `(.L_x_79) ;  /* 0x0000006400448947 */ /* 0x008ff60003800000 */
.L_x_198:
[----:B------:R-:W-:Y:S01]  /*4c10*/  @!P1 IADD3 R2, P0, PT, R12, 0x580, RZ ;  /* 0x000005800c029810 */ /* 0x000fe20007f1e0ff */
[----:B------:R-:W-:Y:S01]  /*4c20*/  VOTEU.ALL UP0, P1 ;  /* 0x0000000000ff7886 */ /* 0x000fe20000800000 */
[----:B------:R-:W-:Y:S01]  /*4c30*/  UMOV UR6, 0x0 ;  /* 0x0000000000067882 */ /* 0x000fe20000000000 */
[----:B------:R-:W-:Y:S01]  /*4c40*/  UMOV UR7, 0x10000000 ;  /* 0x1000000000077882 */ /* 0x000fe20000000000 */
[----:B------:R-:W-:Y:S01]  /*4c50*/  @!P1 R2UR UR5, R2 ;  /* 0x00000000020592ca */ /* 0x000fe200000e0000 */
[----:B--2---:R-:W-:Y:S01]  /*4c60*/  @!P1 IMAD.X R0, RZ, RZ, R13, P0 ;  /* 0x000000ffff009224 */ /* 0x004fe200000e060d */
[----:B------:R-:W-:Y:S01]  /*4c70*/  @!UP0 UIADD3 UR40, UPT, UPT, UR21, 0x400, URZ ;  /* 0x0000040015288890 */ /* 0x000fe2000fffe0ff */
[----:B------:R-:W-:Y:S01]  /*4c80*/  VOTEU.ALL UP0, P1 ;  /* 0x0000000000ff7886 */ /* 0x000fe20000800000 */
[----:B------:R-:W-:Y:S02]  /*4c90*/  UMOV UR44, UR36 ;  /* 0x00000024002c7c82 */ /* 0x000fe40008000000 */
[----:B------:R-:W-:Y:S01]  /*4ca0*/  @!P1 R2UR UR4, R0 ;  /* 0x00000000000492ca */ /* 0x000fe200000e0000 */
[----:B------:R-:W-:Y:S06]  /*4cb0*/  @!P1 IMAD.MOV.U32 R0, RZ, RZ, 0x2000 ;  /* 0x00002000ff009424 */ /* 0x000fec00078e00ff */
[----:B------:R-:W-:Y:S06]  /*4cc0*/  IMAD.U32 R6, RZ, RZ, UR5 ;  /* 0x00000005ff067e24 */ /* 0x000fec000f8e00ff */
[----:B------:R-:W-:Y:S01]  /*4cd0*/  IMAD.U32 R7, RZ, RZ, UR4 ;  /* 0x00000004ff077e24 */ /* 0x000fe2000f8e00ff */
[----:B------:R-:W-:Y:S04]  /*4ce0*/  @!P1 R2UR UR4, R6 ;  /* 0x00000000060492ca */ /* 0x000fe800000e0000 */
[----:B------:R-:W-:Y:S11]  /*4cf0*/  @!P1 R2UR UR5, R7 ;  /* 0x00000000070592ca */ /* 0x000ff600000e0000 */
[----:B------:R-:W-:Y:S02]  /*4d00*/  @!UPT UIADD3 URZ, UPT, UPT, URZ, URZ, URZ ;  /* 0x000000fffffff290 */ /* 0x000fe4000fffe0ff */
[----:B------:R2:W-:Y:S01]  /*4d10*/  @!UP0 UTMALDG.3D [UR40], [UR4], desc[UR6] ;  /* 0x00000628040085b4 */ /* 0x0005e20008011000 */
[----:B------:R3:W-:Y:S01]  /*4d20*/  @!P1 SYNCS.ARRIVE.TRANS64.RED.A0TR RZ, [UR21+0x20], R0 ;  /* 0x00002000ffff99a7 */ /* 0x0007e20008300415 */
[----:B--2---:R-:W-:Y:S09]  /*4d30*/  UPRMT UR6, UR52, 0x654, UR41 ;  /* 0x0000065434067896 */ /* 0x004ff20008000029 */
[----:B------:R-:W-:Y:S01]  /*4d40*/  SYNCS.ARRIVE.TRANS64.RED.A1T0 RZ, [UR6], RZ ;  /* 0x000000ffffff79a7 */ /* 0x000fe20008100406 */
[----:B------:R-:W2:Y:S02]  /*4d50*/  SYNCS.PHASECHK.TRANS64.TRYWAIT P0, [UR21+0x48], R5 ;  /* 0x00004805ff0075a7 */ /* 0x000ea40008001115 */
[----:B--23--:R-:W-:Y:S05]  /*4d60*/  @!P0 BRA `(.L_x_80) ;  /* 0x0000006400048947 */ /* 0x00cfea0003800000 */
.L_x_200:
[----:B------:R-:W-:Y:S01]  /*4d70*/  @!P1 IADD3 R2, P0, PT, R12, 0x580, RZ ;  /* 0x000005800c029810 */ /* 0x000fe20007f1e0ff */
[----:B------:R-:W-:Y:S01]  /*4d80*/  VOTEU.ALL UP0, P1 ;  /* 0x0000000000ff7886 */ /* 0x000fe20000800000 */
[----:B------:R-:W-:Y:S01]  /*4d90*/  UMOV UR8, 0x0 ;  /* 0x0000000000087882 */ /* 0x000fe20000000000 */
[----:B------:R-:W-:Y:S01]  /*4da0*/  UMOV UR9, 0x10000000 ;  /* 0x1000000000097882 */ /* 0x000fe20000000000 */
[----:B------:R-:W-:Y:S01]  /*4db0*/  @!P1 R2UR UR5, R2 ;  /* 0x00000000020592ca */ /* 0x000fe200000e0000 */
[----:B--2---:R-:W-:Y:S01]  /*4dc0*/  @!P1 IMAD.X R0, RZ, RZ, R13, P0 ;  /* 0x000000ffff009224 */ /* 0x004fe200000e060d */
[----:B------:R-:W-:Y:S02]  /*4dd0*/  @!UP0 UIADD3 UR34, UPT, UPT, UR42, 0x20, URZ ;  /* 0x000000202a228890 */ /* 0x000fe4000fffe0ff */
[----:B------:R-:W-:Y:S02]  /*4de0*/  @!UP0 UIADD3 UR32, UPT, UPT, UR21, 0x2400, URZ ;  /* 0x0000240015208890 */ /* 0x000fe4000fffe0ff */
[----:B------:R-:W-:Y:S01]  /*4df0*/  @!P1 R2UR UR4, R0 ;  /* 0x00000000000492ca */ /* 0x000fe200000e0000 */
[----:B------:R-:W-:Y:S01]  /*4e00*/  VOTEU.ALL UP0, P1 ;  /* 0x0000000000ff7886 */ /* 0x000fe20000800000 */
[----:B------:R-:W-:Y:S01]  /*4e10*/  @!P1 IMAD.MOV.U32 R0, RZ, RZ, 0x2000 ;  /* 0x00002000ff009424 */ /* 0x000fe200078e00ff */
[----:B------:R-:W-:Y:S01]  /*4e20*/  UMOV UR35, UR43 ;  /* 0x0000002b00237c82 */ /* 0x000fe20008000000 */
[----:B------:R-:W-:Y:S03]  /*4e30*/  UPRMT UR7, UR52, 0x654, UR33 ;  /* 0x0000065434077896 */ /* 0x000fe60008000021 */
[----:B------:R-:W-:Y:S06]  /*4e40*/  IMAD.U32 R6, RZ, RZ, UR5 ;  /* 0x00000005ff067e24 */ /* 0x000fec000f8e00ff */
[----:B------:R-:W-:Y:S01]  /*4e50*/  IMAD.U32 R7, RZ, RZ, UR4 ;  /* 0x00000004ff077e24 */ /* 0x000fe2000f8e00ff */
[----:B------:R-:W-:Y:S04]  /*4e60*/  @!P1 R2UR UR4, R6 ;  /* 0x00000000060492ca */ /* 0x000fe800000e0000 */
[----:B------:R-:W-:Y:S11]  /*4e70*/  @!P1 R2UR UR5, R7 ;  /* 0x00000000070592ca */ /* 0x000ff600000e0000 */
[----:B------:R-:W-:Y:S02]  /*4e80*/  @!UPT UIADD3 URZ, UPT, UPT, URZ, URZ, URZ ;  /* 0x000000fffffff290 */ /* 0x000fe4000fffe0ff */
[----:B------:R2:W-:Y:S01]  /*4e90*/  @!UP0 UTMALDG.3D [UR32], [UR4], desc[UR8] ;  /* 0x00000820040085b4 */ /* 0x0005e20008011000 */
[----:B------:R2:W-:Y:S01]  /*4ea0*/  @!P1 SYNCS.ARRIVE.TRANS64.RED.A0TR RZ, [UR21+0x28], R0 ;  /* 0x00002800ffff99a7 */ /* 0x0005e20008300415 */
[----:B------:R-:W-:Y:S01]  /*4eb0*/  SYNCS.ARRIVE.TRANS64.RED.A1T0 RZ, [UR7], RZ ;  /* 0x000000ffffff79a7 */ /* 0x000fe20008100407 */
[----:B------:R-:W3:Y:S02]  /*4ec0*/  SYNCS.PHASECHK.TRANS64.TRYWAIT P0, [UR21+0x50], R5 ;  /* 0x00005005ff0075a7 */ /* 0x000ee40008001115 */
[----:B--23--:R-:W-:Y:S05]  /*4ed0*/  @!P0 BRA `(.L_x_81) ;  /* 0x0000006000c08947 */ /* 0x00cfea0003800000 */
.L_x_202:
        /* <DEDUP_REMOVED lines=10> */
[----:B------:R-:W-:Y:S01]  /*4f80*/  UMOV UR27, UR43 ;  /* 0x0000002b001b7c82 */ /* 0x000fe20008000000 */
[----:B------:R-:W-:Y:S01]  /*4f90*/  UMOV UR28, UR36 ;  /* 0x00000024001c7c82 */ /* 0x000fe20008000000 */
[----:B------:R-:W-:Y:S03]  /*4fa0*/  @!P1 IMAD.MOV.U32 R0, RZ, RZ, 0x2000 ;  /* 0x00002000ff009424 */ /* 0x000fe600078e00ff */
        /* <DEDUP_REMOVED lines=11> */
.L_x_204:
[----:B------:R-:W-:Y:S01]  /*5060*/  @!P1 IADD3 R2, P0, PT, R12, 0x580, RZ ;  /* 0x000005800c029810 */ /* 0x000fe20007f1e0ff */
[----:B------:R-:W-:Y:S01]  /*5070*/  VOTEU.ALL UP0, P1 ;  /* 0x0000000000ff7886 */ /* 0x000fe20000800000 */
[----:B------:R-:W-:Y:S01]  /*5080*/  UMOV UR8, 0x0 ;  /* 0x0000000000087882 */ /* 0x000fe20000000000 */
[----:B------:R-:W-:Y:S01]  /*5090*/  UMOV UR9, 0x10000000 ;  /* 0x1000000000097882 */ /* 0x000fe20000000000 */
[----:B------:R-:W-:Y:S01]  /*50a0*/  @!P1 R2UR UR5, R2 ;  /* 0x00000000020592ca */ /* 0x000fe200000e0000 */
[----:B--2---:R-:W-:Y:S01]  /*50b0*/  @!P1 IMAD.X R0, RZ, RZ, R13, P0 ;  /* 0x000000ffff009224 */ /* 0x004fe200000e060d */
[----:B------:R-:W-:Y:S01]  /*50c0*/  @!UP0 UIADD3 UR18, UPT, UPT, UR42, 0x60, URZ ;  /* 0x000000602a128890 */ /* 0x000fe2000fffe0ff */
[----:B------:R-:W-:Y:S01]  /*50d0*/  SHF.L.U32 R4, RZ, 0x1f, RZ ;  /* 0x0000001fff047819 */ /* 0x000fe200000006ff */
        /* <DEDUP_REMOVED lines=17> */
.L_x_206:
[----:B------:R-:W-:Y:S01]  /*51f0*/  @!P1 IADD3 R2, P0, PT, R12, 0x580, RZ ;  /* 0x000005800c029810 */ /* 0x000fe20007f1e0ff */
[----:B------:R-:W-:Y:S01]  /*5200*/  VOTEU.ALL UP0, P1 ;  /* 0x0000000000ff7886 */ /* 0x000fe20000800000 */
[----:B------:R-:W-:Y:S01]  /*5210*/  UMOV UR18, 0x0 ;  /* 0x0000000000127882 */ /* 0x000fe20000000000 */
[----:B------:R-:W-:Y:S01]  /*5220*/  UMOV UR19, 0x10000000 ;  /* 0x1000000000137882 */ /* 0x000fe20000000000 */
[----:B------:R-:W-:Y:S01]  /*5230*/  @!P1 R2UR UR5, R2 ;  /* 0x00000000020592ca */ /* 0x000fe200000e0000 */
[----:B------:R-:W-:Y:S01]  /*5240*/  @!P1 IMAD.X R0, RZ, RZ, R13, P0 ;  /* 0x000000ffff009224 */ /* 0x000fe200000e060d */
[----:B------:R-:W-:Y:S02]  /*5250*/  @!UP0 UIADD3 UR10, UPT, UPT, UR42, 0x80, URZ ;  /* 0x000000802a0a8890 */ /* 0x000fe4000fffe0ff */
[----:B------:R-:W-:Y:S02]  /*5260*/  @!UP0 UIADD3 UR8, UPT, UPT, UR21, 0x400, URZ ;  /* 0x0000040015088890 */ /* 0x000fe4000fffe0ff */
[----:B------:R-:W-:Y:S01]  /*5270*/  @!P1 R2UR UR4, R0 ;  /* 0x00000000000492ca */ /* 0x000fe200000e0000 */
[----:B------:R-:W-:Y:S01]  /*5280*/  VOTEU.ALL UP0, P1 ;  /* 0x0000000000ff7886 */ /* 0x000fe20000800000 */
[----:B------:R-:W-:Y:S01]  /*5290*/  @!P1 IMAD.MOV.U32 R0, RZ, RZ, 0x2000 ;  /* 0x00002000ff009424 */ /* 0x000fe200078e00ff */
[----:B------:R-:W-:Y:S01]  /*52a0*/  UMOV UR9, UR41 ;  /* 0x0000002900097c82 */ /* 0x000fe20008000000 */
[----:B------:R-:W-:Y:S01]  /*52b0*/  UMOV UR11, UR43 ;  /* 0x0000002b000b7c82 */ /* 0x000fe20008000000 */
[----:B------:R-:W-:Y:S02]  /*52c0*/  UMOV UR12, UR36 ;  /* 0x00000024000c7c82 */ /* 0x000fe40008000000 */
[----:B------:R-:W-:Y:S06]  /*52d0*/  IMAD.U32 R6, RZ, RZ, UR5 ;  /* 0x00000005ff067e24 */ /* 0x000fec000f8e00ff */
[----:B--2---:R-:W-:Y:S01]  /*52e0*/  IMAD.U32 R7, RZ, RZ, UR4 ;  /* 0x00000004ff077e24 */ /* 0x004fe2000f8e00ff */
        /* <DEDUP_REMOVED lines=8> */
.L_x_208:
        /* <DEDUP_REMOVED lines=24> */
.L_x_210:
[----:B------:R-:W-:Y:S01]  /*54f0*/  @!P1 IADD3 R2, P0, PT, R12, 0x580, RZ ;  /* 0x000005800c029810 */ /* 0x000fe20007f1e0ff */
[----:B------:R-:W-:Y:S01]  /*5500*/  VOTEU.ALL UP0, P1 ;  /* 0x0000000000ff7886 */ /* 0x000fe20000800000 */
[----:B------:R-:W-:Y:S01]  /*5510*/  UMOV UR6, 0x0 ;  /* 0x0000000000067882 */ /* 0x000fe20000000000 */
[----:B------:R-:W-:Y:S01]  /*5520*/  UMOV UR7, 0x10000000 ;  /* 0x1000000000077882 */ /* 0x000fe20000000000 */
[----:B------:R-:W-:Y:S01]  /*5530*/  @!P1 R2UR UR5, R2 ;  /* 0x00000000020592ca */ /* 0x000fe200000e0000 */
[----:B------:R-:W-:Y:S01]  /*5540*/  @!P1 IMAD.X R0, RZ, RZ, R13, P0 ;  /* 0x000000ffff009224 */ /* 0x000fe200000e060d */
[----:B------:R-:W-:Y:S01]  /*5550*/  @!UP0 UIADD3 UR10, UPT, UPT, UR42, 0xc0, URZ ;  /* 0x000000c02a0a8890 */ /* 0x000fe2000fffe0ff */
[----:B------:R-:W-:Y:S01]  /*5560*/  VIADD R10, R10, 0x1 ;  /* 0x000000010a0a7836 */ /* 0x000fe20000000000 */
        /* <DEDUP_REMOVED lines=17> */
.L_x_212:
[----:B------:R-:W-:Y:S01]  /*5680*/  @!P1 IADD3 R2, P0, PT, R12, 0x580, RZ ;  /* 0x000005800c029810 */ /* 0x000fe20007f1e0ff */
[----:B------:R-:W-:Y:S01]  /*5690*/  VOTEU.ALL UP0, P1 ;  /* 0x0000000000ff7886 */ /* 0x000fe20000800000 */
[----:B------:R-:W-:Y:S01]  /*56a0*/  UMOV UR6, 0x0 ;  /* 0x0000000000067882 */ /* 0x000fe20000000000 */
[----:B------:R-:W-:Y:S01]  /*56b0*/  UMOV UR7, 0x10000000 ;  /* 0x1000000000077882 */ /* 0x000fe20000000000 */
[----:B------:R-:W-:Y:S01]  /*56c0*/  @!P1 R2UR UR5, R2 ;  /* 0x00000000020592ca */ /* 0x000fe200000e0000 */
[----:B------:R-:W-:Y:S01]  /*56d0*/  @!P1 IMAD.X R0, RZ, RZ, R13, P0 ;  /* 0x000000ffff009224 */ /* 0x000fe200000e060d */
[----:B------:R-:W-:Y:S01]  /*56e0*/  @!UP0 UIADD3 UR10, UPT, UPT, UR42, 0xe0, URZ ;  /* 0x000000e02a0a8890 */ /* 0x000fe2000fffe0ff */
[----:B------:R-:W-:Y:S01]  /*56f0*/  R2UR UR19, R66 ;  /* 0x00000000421372ca */ /* 0x000fe200000e0000 */
[----:B------:R-:W-:Y:S01]  /*5700*/  @!UP0 UIADD3 UR8, UPT, UPT, UR21, 0x6400, URZ ;  /* 0x0000640015088890 */ /* 0x000fe2000fffe0ff */
[----:B------:R-:W-:Y:S01]  /*5710*/  R2UR UR18, R67 ;  /* 0x00000000431272ca */ /* 0x000fe200000e0000 */
[----:B------:R-:W-:Y:S01]  /*5720*/  VOTEU.ALL UP0, P1 ;  /* 0x0000000000ff7886 */ /* 0x000fe20000800000 */
[----:B------:R-:W-:Y:S01]  /*5730*/  @!P1 R2UR UR4, R0 ;  /* 0x00000000000492ca */ /* 0x000fe200000e0000 */
[----:B------:R-:W-:Y:S01]  /*5740*/  UMOV UR9, UR17 ;  /* 0x0000001100097c82 */ /* 0x000fe20008000000 */
[----:B------:R-:W-:Y:S01]  /*5750*/  UMOV UR11, UR43 ;  /* 0x0000002b000b7c82 */ /* 0x000fe20008000000 */
[----:B------:R-:W-:Y:S01]  /*5760*/  UMOV UR12, UR36 ;  /* 0x00000024000c7c82 */ /* 0x000fe20008000000 */
[C---:B------:R-:W-:Y:S01]  /*5770*/  ISETP.NE.AND P0, PT, R10.reuse, 0x2, PT ;  /* 0x000000020a00780c */ /* 0x040fe20003f05270 */
[----:B------:R-:W-:Y:S01]  /*5780*/  UMOV UR36, UR29 ;  /* 0x0000001d00247c82 */ /* 0x000fe20008000000 */
[----:B------:R-:W-:Y:S01]  /*5790*/  IMAD.U32 R6, RZ, RZ, UR5 ;  /* 0x00000005ff067e24 */ /* 0x000fe2000f8e00ff */
[----:B------:R-:W-:Y:S01]  /*57a0*/  UPLOP3.LUT UP3, UPT, UPT, UPT, UPT, 0x80, 0x8 ;  /* 0x000000000008789c */ /* 0x000fe20003f6f070 */
[----:B------:R-:W-:Y:S01]  /*57b0*/  SEL R0, RZ, 0x1, P0 ;  /* 0x00000001ff007807 */ /* 0x000fe20000000000 */
[----:B------:R-:W-:Y:S01]  /*57c0*/  UIADD3 UR28, UPT, UPT, UR13, UR19, URZ ;  /* 0x000000130d1c7290 */ /* 0x000fe2000fffe0ff */
[----:B------:R-:W-:Y:S01]  /*57d0*/  SEL R10, R10, RZ, P0 ;  /* 0x000000ff0a0a7207 */ /* 0x000fe20000000000 */
[----:B------:R-:W-:Y:S01]  /*57e0*/  UIADD3 UR24, UPT, UPT, UR14, UR18, URZ ;  /* 0x000000120e187290 */ /* 0x000fe2000fffe0ff */
[----:B------:R-:W-:Y:S01]  /*57f0*/  LOP3.LUT R9, R9, R0, RZ, 0x3c, !PT ;  /* 0x0000000009097212 */ /* 0x000fe200078e3cff */
[----:B--2---:R-:W-:Y:S01]  /*5800*/  IMAD.U32 R7, RZ, RZ, UR4 ;  /* 0x00000004ff077e24 */ /* 0x004fe2000f8e00ff */
[----:B------:R-:W-:Y:S04]  /*5810*/  @!P1 R2UR UR4, R6 ;  /* 0x00000000060492ca */ /* 0x000fe800000e0000 */
[----:B------:R-:W-:Y:S11]  /*5820*/  @!P1 R2UR UR5, R7 ;  /* 0x00000000070592ca */ /* 0x000ff600000e0000 */
[----:B------:R-:W-:Y:S02]  /*5830*/  @!UPT UIADD3 URZ, UPT, UPT, URZ, URZ, URZ ;  /* 0x000000fffffff290 */ /* 0x000fe4000fffe0ff */
[----:B------:R2:W-:Y:S01]  /*5840*/  @!UP0 UTMALDG.3D [UR8], [UR4], desc[UR6] ;  /* 0x00000608040085b4 */ /* 0x0005e20008011000 */
[----:B------:R2:W-:Y:S01]  /*5850*/  @!P1 SYNCS.ARRIVE.TRANS64.RED.A0TR RZ, [UR21+0x38], R3 ;  /* 0x00003803ffff99a7 */ /* 0x0005e20008300415 */
[----:B------:R-:W-:Y:S01]  /*5860*/  SYNCS.ARRIVE.TRANS64.RED.A1T0 RZ, [UR16], RZ ;  /* 0x000000ffffff79a7 */ /* 0x000fe20008100410 */
[----:B------:R-:W-:Y:S05]  /*5870*/  BRA.U UP2, `(.L_x_87) ;  /* 0xffffffe902c87547 */ /* 0x000fea000b83ffff */
[----:B------:R-:W3:Y:S02]  /*5880*/  SYNCS.PHASECHK.TRANS64.TRYWAIT P0, [UR21+0x40], R5 ;  /* 0x00004005ff0075a7 */ /* 0x000ee40008001115 */
[----:B---3--:R-:W-:Y:S05]  /*5890*/  @!P0 BRA `(.L_x_88) ;  /* 0x0000005800e08947 */ /* 0x008fea0003800000 */
.L_x_214:
[----:B------:R-:W4:Y:S02]  /*58a0*/  SYNCS.PHASECHK.TRANS64.TRYWAIT P0, [UR21+0x48], R5 ;  /* 0x00004805ff0075a7 */ /* 0x000f240008001115 */
[----:B----4-:R-:W-:Y:S05]  /*58b0*/  @!P0 BRA `(.L_x_89) ;  /* 0x0000005800f08947 */ /* 0x010fea0003800000 */
.L_x_216:
[----:B------:R-:W4:Y:S01]  /*58c0*/  SYNCS.PHASECHK.TRANS64.TRYWAIT P0, [UR21+0x50], R5 ;  /* 0x00005005ff0075a7 */ /* 0x000f220008001115 */
[----:B---3--:R-:W-:Y:S01]  /*58d0*/  HFMA2 R0, -RZ, RZ, 0, 5.9604644775390625e-08 ;  /* 0x00000001ff007431 */ /* 0x008fe200000001ff */
[----:B----4-:R-:W-:Y:S06]  /*58e0*/  @!P0 BRA `(.L_x_90) ;  /* 0x0000005800fc8947 */ /* 0x010fec0003800000 */
.L_x_218:
[----:B---3--:R-:W-:Y:S02]  /*58f0*/  MOV R2, UR21 ;  /* 0x0000001500027c02 */ /* 0x008fe40008000f00 */
[----:B--2---:R-:W-:-:S07]  /*5900*/  SHF.L.U32 R3, R0, 0x1f, RZ ;  /* 0x0000001f00037819 */ /* 0x004fce00000006ff */
.L_x_91:
[----:B--2---:R2:W3:Y:S02]  /*5910*/  SYNCS.PHASECHK.TRANS64.TRYWAIT P0, [R2+URZ+0x58], R3 ;  /* 0x00005803020075a7 */ /* 0x0044e400080011ff */
[----:B---3--:R-:W-:Y:S05]  /*5920*/  @!P0 NANOSLEEP.SYNCS 0x989680 ;  /* 0x009896800000895d */ /* 0x008fea0003900000 */
[----:B------:R-:W3:Y:S02]  /*5930*/  @!P0 SYNCS.PHASECHK.TRANS64 P0, [R2+URZ+0x58], R3 ;  /* 0x00005803020085a7 */ /* 0x000ee400080010ff */
[----:B-1-3--:R-:W-:Y:S05]  /*5940*/  @P0 EXIT ;  /* 0x000000000000094d */ /* 0x00afea0003800000 */
[----:B------:R-:W-:Y:S05]  /*5950*/  BRA `(.L_x_91) ;  /* 0xfffffffc00ec7947 */ /* 0x000fea000383ffff */
.L_x_72:
[----:B------:R-:W-:-:S06]  /*5960*/  UISETP.GE.AND UP0, UPT, UR18, 0x4, UPT ;  /* 0x000000041200788c */ /* 0x000fcc000bf06270 */
[----:B------:R-:W-:-:S13]  /*5970*/  PLOP3.LUT P0, PT, PT, PT, UP0, 0x80, 0x8 ;  /* 0x000000000008781c */ /* 0x000fda0003f0f008 */
[----:B-1----:R-:W-:Y:S05]  /*5980*/  @!P0 EXIT ;  /* 0x000000000000894d */ /* 0x002fea0003800000 */
[----:B------:R-:W-:Y:S01]  /*5990*/  BAR.SYNC.DEFER_BLOCKING 0x6, 0xa0 ;  /* 0x0182800000007b1d */ /* 0x000fe20000010000 */
[C---:B------:R-:W-:Y:S01]  /*59a0*/  IMAD.SHL.U32 R4, R76.reuse, 0x20, RZ ;  /* 0x000000204c047824 */ /* 0x040fe200078e00ff */
[C---:B------:R-:W-:Y:S01]  /*59b0*/  R2P PR, R76.reuse, 0x6 ;  /* 0x000000064c007804 */ /* 0x040fe20000000000 */
[C---:B------:R-:W-:Y:S01]  /*59c0*/  IMAD.SHL.U32 R2, R76.reuse, 0x4, RZ ;  /* 0x000000044c027824 */ /* 0x040fe200078e00ff */
[----:B------:R-:W-:Y:S01]  /*59d0*/  CS2R R72, SRZ ;  /* 0x0000000000487805 */ /* 0x000fe2000001ff00 */
[----:B------:R-:W-:Y:S01]  /*59e0*/  IMAD.U32 R23, R76, 0x10000, RZ ;  /* 0x000100004c177824 */ /* 0x000fe200078e00ff */
[----:B------:R-:W-:Y:S01]  /*59f0*/  UMOV UR43, 0x400 ;  /* 0x00000400002b7882 */ /* 0x000fe20000000000 */
[----:B------:R-:W1:Y:S01]  /*5a00*/  LDCU.64 UR4, c[0x0][0x890] ;  /* 0x00011200ff0477ac */ /* 0x000e620008000a00 */
[----:B------:R-:W2:Y:S01]  /*5a10*/  LDC.64 R62, c[0x0][0x8b0] ;  /* 0x00022c00ff3e7b82 */ /* 0x000ea20000000a00 */
[----:B------:R-:W-:Y:S01]  /*5a20*/  LOP3.LUT R3, R4, 0xe0, RZ, 0xc0, !PT ;  /* 0x000000e004037812 */ /* 0x000fe200078ec0ff */
[----:B------:R-:W-:Y:S01]  /*5a30*/  IMAD.SHL.U32 R27, R76, 0x10, RZ ;  /* 0x000000104c1b7824 */ /* 0x000fe200078e00ff */
[----:B------:R-:W-:Y:S01]  /*5a40*/  ULEA UR43, UR52, UR43, 0x18 ;  /* 0x0000002b342b7291 */ /* 0x000fe2000f8ec0ff */
[----:B------:R-:W-:Y:S01]  /*5a50*/  LOP3.LUT R4, R4, 0x100, RZ, 0xc0, !PT ;  /* 0x0000010004047812 */ /* 0x000fe200078ec0ff */
[----:B------:R-:W-:Y:S01]  /*5a60*/  IMAD.MOV.U32 R75, RZ, RZ, 0x10 ;  /* 0x00000010ff4b7424 */ /* 0x000fe200078e00ff */
[----:B------:R-:W-:Y:S01]  /*5a70*/  LOP3.LUT R2, R3, 0x1c, R2, 0xf8, !PT ;  /* 0x0000001c03027812 */ /* 0x000fe200078ef802 */
[----:B------:R-:W-:Y:S01]  /*5a80*/  IMAD.MOV.U32 R74, RZ, RZ, 0x20 ;  /* 0x00000020ff4a7424 */ /* 0x000fe200078e00ff */
[----:B------:R-:W3:Y:S01]  /*5a90*/  LDC.64 R60, c[0x0][0x8a8] ;  /* 0x00022a00ff3c7b82 */ /* 0x000ee20000000a00 */
[----:B------:R-:W-:Y:S01]  /*5aa0*/  SHF.R.U32.HI R3, RZ, 0x2, R76 ;  /* 0x00000002ff037819 */ /* 0x000fe2000001164c */
[----:B------:R-:W-:Y:S01]  /*5ab0*/  IMAD.MOV.U32 R22, RZ, RZ, RZ ;  /* 0x000000ffff167224 */ /* 0x000fe200078e00ff */
[----:B------:R-:W-:Y:S01]  /*5ac0*/  LOP3.LUT R23, R23, 0x600000, RZ, 0xc0, !PT ;  /* 0x0060000017177812 */ /* 0x000fe200078ec0ff */
[----:B------:R-:W-:Y:S01]  /*5ad0*/  IMAD.MOV.U32 R71, RZ, RZ, RZ ;  /* 0x000000ffff477224 */ /* 0x000fe200078e00ff */
[----:B------:R-:W-:Y:S01]  /*5ae0*/  LOP3.LUT R27, R4, 0x600, R27, 0xf8, !PT ;  /* 0x00000600041b7812 */ /* 0x000fe200078ef81b */
[----:B------:R-:W4:Y:S01]  /*5af0*/  LDCU UR63, c[0x0][0x370] ;  /* 0x00006e00ff3f77ac */ /* 0x000f220008000800 */
[----:B------:R-:W-:Y:S01]  /*5b00*/  LOP3.LUT R2, R2, 0x4, R3, 0x78, !PT ;  /* 0x0000000402027812 */ /* 0x000fe200078e7803 */
[----:B------:R-:W4:Y:S01]  /*5b10*/  LDS R0, [UR43+0x120] ;  /* 0x0001202bff007984 */ /* 0x000f220008000800 */
[----:B-1----:R-:W-:Y:S01]  /*5b20*/  IMAD.U32 R78, RZ, RZ, UR4 ;  /* 0x00000004ff4e7e24 */ /* 0x002fe2000f8e00ff */
[----:B------:R-:W-:Y:S01]  /*5b30*/  UIADD3 UR4, UPT, UPT, UR43, 0x400, URZ ;  /* 0x000004002b047890 */ /* 0x000fe2000fffe0ff */
[----:B------:R-:W-:Y:S01]  /*5b40*/  LOP3.LUT R27, R27, R2, RZ, 0xfc, !PT ;  /* 0x000000021b1b7212 */ /* 0x000fe200078efcff */
[----:B------:R-:W-:Y:S01]  /*5b50*/  IMAD.U32 R77, RZ, RZ, UR5 ;  /* 0x00000005ff4d7e24 */ /* 0x000fe2000f8e00ff */
[----:B------:R-:W-:Y:S01]  /*5b60*/  LOP3.LUT R76, R76, 0x60, RZ, 0xc0, !PT ;  /* 0x000000604c4c7812 */ /* 0x000fe200078ec0ff */
[----:B------:R-:W1:Y:S01]  /*5b70*/  LDCU.64 UR54, c[0x0][0x348] ;  /* 0x00006900ff3677ac */ /* 0x000e620008000a00 */
[----:B------:R-:W-:Y:S01]  /*5b80*/  SEL R75, R75, 0xfffffff0, !P2 ;  /* 0xfffffff04b4b7807 */ /* 0x000fe20005000000 */
[----:B------:R-:W-:Y:S01]  /*5b90*/  IMAD.U32 R69, RZ, RZ, UR4 ;  /* 0x00000004ff457e24 */ /* 0x000fe2000f8e00ff */
[----:B------:R-:W-:Y:S01]  /*5ba0*/  SEL R74, R74, 0xffffffe0, !P1 ;  /* 0xffffffe04a4a7807 */ /* 0x000fe20004800000 */
[----:B------:R-:W1:Y:S01]  /*5bb0*/  LDCU UR42, c[0x0][0xb0c] ;  /* 0x00016180ff2a77ac */ /* 0x000e620008000800 */
[----:B------:R-:W1:Y:S01]  /*5bc0*/  LDCU UR39, c[0x0][0xb30] ;  /* 0x00016600ff2777ac */ /* 0x000e620008000800 */
[----:B------:R-:W1:Y:S01]  /*5bd0*/  LDCU.64 UR60, c[0x0][0x888] ;  /* 0x00011100ff3c77ac */ /* 0x000e620008000a00 */
[----:B------:R-:W1:Y:S01]  /*5be0*/  LDCU.64 UR40, c[0x0][0xb28] ;  /* 0x00016500ff2877ac */ /* 0x000e620008000a00 */
[----:B------:R-:W1:Y:S01]  /*5bf0*/  LDCU.128 UR56, c[0x0][0xb10] ;  /* 0x00016200ff3877ac */ /* 0x000e620008000c00 */
[----:B------:R-:W1:Y:S01]  /*5c00*/  LDCU UR62, c[0x0][0x374] ;  /* 0x00006e80ff3e77ac */ /* 0x000e620008000800 */
[----:B------:R-:W-:Y:S01]  /*5c10*/  UMOV UR53, URZ ;  /* 0x000000ff00357c82 */ /* 0x000fe20008000000 */
[----:B------:R-:W-:Y:S01]  /*5c20*/  UMOV UR47, URZ ;  /* 0x000000ff002f7c82 */ /* 0x000fe20008000000 */
[----:B-1234-:R-:W-:-:S07]  /*5c30*/  IMAD.IADD R23, R0, 0x1, R23 ;  /* 0x0000000100177824 */ /* 0x01efce00078e0217 */
.L_x_167:
[C---:B------:R-:W-:Y:S02]  /*5c40*/  LEA R0, R71.reuse, UR43, 0x3 ;  /* 0x0000002b47007c11 */ /* 0x040fe4000f8e18ff */
[----:B------:R-:W-:Y:S02]  /*5c50*/  SHF.L.U32 R3, R72, 0x1f, RZ ;  /* 0x0000001f48037819 */ /* 0x000fe400000006ff */
[----:B------:R-:W-:Y:S02]  /*5c60*/  LEA R5, R71, UR43, 0x4 ;  /* 0x0000002b47057c11 */ /* 0x000fe4000f8e20ff */
[----:B-1----:R-:W1:Y:S02]  /*5c70*/  SYNCS.PHASECHK.TRANS64.TRYWAIT P0, [R0+URZ+0x70], R3 ;  /* 0x00007003000075a7 */ /* 0x002e6400080011ff */
[----:B-12---:R-:W-:Y:S05]  /*5c80*/  @!P0 BRA `(.L_x_92) ;  /* 0x00000058002c8947 */ /* 0x006fea0003800000 */
.L_x_219:
[----:B------:R-:W-:Y:S01]  /*5c90*/  R2UR UR7, R79 ;  /* 0x000000004f0772ca */ /* 0x000fe200000e0000 */
[----:B------:R-:W2:Y:S01]  /*5ca0*/  LDS.128 R4, [R5+0x100] ;  /* 0x0001000005047984 */ /* 0x000ea20000000c00 */
[----:B-1----:R-:W-:Y:S01]  /*5cb0*/  VIADD R0, R0, 0x80 ;  /* 0x0000008000007836 */ /* 0x002fe20000000000 */
[----:B------:R-:W-:Y:S04]  /*5cc0*/  UISETP.GE.AND UP0, UPT, UR45, 0x1, UPT ;  /* 0x000000012d00788c */ /* 0x000fe8000bf06270 */
[----:B------:R-:W-:Y:S01]  /*5cd0*/  PRMT R0, RZ, 0x654, R0 ;  /* 0x00000654ff007816 */ /* 0x000fe20000000000 */
[----:B------:R-:W-:Y:S01]  /*5ce0*/  @!PT LDS RZ, [RZ] ;  /* 0x00000000fffff984 */ /* 0x000fe20000000800 */
[----:B------:R-:W-:Y:S01]  /*5cf0*/  @!PT LDS RZ, [RZ] ;  /* 0x00000000fffff984 */ /* 0x000fe20000000800 */
[----:B------:R-:W-:Y:S01]  /*5d00*/  @!PT LDS RZ, [RZ] ;  /* 0x00000000fffff984 */ /* 0x000fe20000000800 */
[----:B------:R-:W-:Y:S01]  /*5d10*/  @!PT LDS RZ, [RZ] ;  /* 0x00000000fffff984 */ /* 0x000fe20000000800 */
[----:B------:R1:W-:Y:S06]  /*5d20*/  MEMBAR.ALL.CTA ;  /* 0x0000000000007992 */ /* 0x0003ec0000008000 */
[----:B-1----:R-:W1:Y:S02]  /*5d30*/  FENCE.VIEW.ASYNC.S ;  /* 0x00000000000073c6 */ /* 0x002e640000000000 */
[----:B-1----:R1:W-:Y:S01]  /*5d40*/  SYNCS.ARRIVE.TRANS64.RED.A1T0 RZ, [R0+URZ], RZ ;  /* 0x000000ff00ff79a7 */ /* 0x0023e200081004ff */
[----:B--2---:R-:W-:Y:S11]  /*5d50*/  LOP3.LUT P0, RZ, R6, 0x1, RZ, 0xc0, !PT ;  /* 0x0000000106ff7812 */ /* 0x004ff6000780c0ff */
[----:B------:R-:W-:Y:S02]  /*5d60*/  @!UPT UIADD3 URZ, UPT, UPT, URZ, URZ, URZ ;  /* 0x000000fffffff290 */ /* 0x000fe4000fffe0ff */
[----:B------:R-:W-:Y:S01]  /*5d70*/  VOTEU.ANY UP1, P0 ;  /* 0x0000000000ff7886 */ /* 0x000fe20000020100 */
[----:B------:R-:W-:Y:S01]  /*5d80*/  PLOP3.LUT P0, PT, PT, PT, UP1, 0x80, 0x8 ;  /* 0x000000000008781c */ /* 0x000fe20003f0f018 */
[----:B------:R-:W-:Y:S06]  /*5d90*/  UP2UR UR4, UPR, URZ, 0x2 ;  /* 0x00000002ff047883 */ /* 0x000fec0008000000 */
[----:B------:R-:W-:Y:S06]  /*5da0*/  IMAD.U32 R80, RZ, RZ, UR4 ;  /* 0x00000004ff507e24 */ /* 0x000fec000f8e00ff */
[----:B------:R-:W-:Y:S02]  /*5db0*/  @P0 SHF.R.U32.HI R2, RZ, 0x10, R5 ;  /* 0x00000010ff020819 */ /* 0x000fe40000011605 */
[----:B------:R-:W-:Y:S02]  /*5dc0*/  @P0 MOV R3, R4 ;  /* 0x0000000400030202 */ /* 0x000fe40000000f00 */
[----:B------:R-:W-:Y:S02]  /*5dd0*/  @P0 R2UR UR4, R2 ;  /* 0x00000000020402ca */ /* 0x000fe400000e0000 */
[----:B------:R-:W-:Y:S02]  /*5de0*/  @P0 LOP3.LUT R4, R5, 0xffff, RZ, 0xc0, !PT ;  /* 0x0000ffff05040812 */ /* 0x000fe400078ec0ff */
[----:B------:R-:W-:Y:S02]  /*5df0*/  @P0 R2UR UR6, R3 ;  /* 0x00000000030602ca */ /* 0x000fe400000e0000 */
[----:B------:R-:W-:Y:S07]  /*5e00*/  @P0 R2UR UR5, R4 ;  /* 0x00000000040502ca */ /* 0x000fee00000e0000 */
[----:B------:R-:W-:Y:S02]  /*5e10*/  @UP1 UMOV UR7, UR4 ;  /* 0x0000000400071c82 */ /* 0x000fe40008000000 */
[----:B------:R-:W-:Y:S02]  /*5e20*/  IMAD.U32 R79, RZ, RZ, UR7 ;  /* 0x00000007ff4f7e24 */ /* 0x000fe4000f8e00ff */
[----:B------:R-:W-:Y:S02]  /*5e30*/  @UP1 UMOV UR38, UR6 ;  /* 0x0000000600261c82 */ /* 0x000fe40008000000 */
[----:B------:R-:W-:Y:S01]  /*5e40*/  @UP1 UMOV UR37, UR5 ;  /* 0x0000000500251c82 */ /* 0x000fe20008000000 */
[----:B-1----:R-:W-:Y:S05]  /*5e50*/  BRA.U !UP0, `(.L_x_93) ;  /* 0x0000000108cc7547 */ /* 0x002fea000b800000 */
[----:B------:R-:W1:Y:S01]  /*5e60*/  LDCU UR12, c[0x0][0xb20] ;  /* 0x00016400ff0c77ac */ /* 0x000e620008000800 */
[----:B------:R-:W-:Y:S02]  /*5e70*/  UIMAD.WIDE.U32 UR4, UR62, UR59, URZ ;  /* 0x0000003b3e0472a5 */ /* 0x000fe4000f8e00ff */
[----:B------:R-:W-:Y:S02]  /*5e80*/  UIMAD.WIDE.U32 UR6, UR63, UR56, URZ ;  /* 0x000000383f0672a5 */ /* 0x000fe4000f8e00ff */
[----:B------:R-:W-:Y:S02]  /*5e90*/  UISETP.NE.AND UP0, UPT, UR58, 0x1, UPT ;  /* 0x000000013a00788c */ /* 0x000fe4000bf05270 */
[----:B------:R-:W-:Y:S02]  /*5ea0*/  UIMAD.WIDE.U32 UR8, UR37, UR59, URZ ;  /* 0x0000003b250872a5 */ /* 0x000fe4000f8e00ff */
[----:B------:R-:W-:Y:S02]  /*5eb0*/  UIMAD.WIDE.U32 UR10, UR38, UR56, URZ ;  /* 0x00000038260a72a5 */ /* 0x000fe4000f8e00ff */
[----:B------:R-:W-:Y:S02]  /*5ec0*/  UISETP.NE.AND UP1, UPT, UR42, 0x1, UPT ;  /* 0x000000012a00788c */ /* 0x000fe4000bf25270 */
[----:B------:R-:W-:Y:S01]  /*5ed0*/  UISETP.NE.AND UP2, UPT, UR45, 0x1, UPT ;  /* 0x000000012d00788c */ /* 0x000fe2000bf45270 */
[----:B------:R-:W-:Y:S02]  /*5ee0*/  UMOV UR4, UR5 ;  /* 0x0000000500047c82 */ /* 0x000fe40008000000 */
[----:B-1----:R-:W-:Y:S03]  /*5ef0*/  USHF.R.U32.HI UR5, URZ, UR12, UR4 ;  /* 0x0000000cff057299 */ /* 0x002fe60008011604 */
[----:B------:R-:W-:Y:S02]  /*5f00*/  UMOV UR4, UR7 ;  /* 0x0000000700047c82 */ /* 0x000fe40008000000 */
[----:B------:R-:W-:Y:S02]  /*5f10*/  USHF.R.U32.HI UR7, URZ, UR57, UR4 ;  /* 0x00000039ff077299 */ /* 0x000fe40008011604 */
[----:B------:R-:W-:Y:S02]  /*5f20*/  USEL UR4, UR62, UR5, !UP0 ;  /* 0x000000053e047287 */ /* 0x000fe4000c000000 */
[----:B------:R-:W-:Y:S01]  /*5f30*/  USEL UR7, UR63, UR7, !UP1 ;  /* 0x000000073f077287 */ /* 0x000fe2000c800000 */
[----:B------:R-:W-:Y:S01]  /*5f40*/  UMOV UR5, UR9 ;  /* 0x0000000900057c82 */ /* 0x000fe20008000000 */
[----:B------:R-:W-:Y:S02]  /*5f50*/  UIMAD.WIDE.U32 UR8, UR4, UR40, URZ ;  /* 0x00000028040872a5 */ /* 0x000fe4000f8e00ff */
[----:B------:R-:W-:Y:S03]  /*5f60*/  USHF.R.U32.HI UR6, URZ, UR12, UR5 ;  /* 0x0000000cff067299 */ /* 0x000fe60008011605 */
[----:B------:R-:W-:Y:S01]  /*5f70*/  UMOV UR5, UR11 ;  /* 0x0000000b00057c82 */ /* 0x000fe20008000000 */
[----:B------:R-:W-:Y:S02]  /*5f80*/  UIMAD.WIDE.U32 UR10, UR7, UR40, URZ ;  /* 0x00000028070a72a5 */ /* 0x000fe4000f8e00ff */
[----:B------:R-:W-:Y:S02]  /*5f90*/  USHF.R.U32.HI UR12, URZ, UR57, UR5 ;  /* 0x00000039ff0c7299 */ /* 0x000fe40008011605 */
[----:B------:R-:W-:Y:S01]  /*5fa0*/  USEL UR6, UR37, UR6, !UP0 ;  /* 0x0000000625067287 */ /* 0x000fe2000c000000 */
[----:B------:R-:W-:Y:S02]  /*5fb0*/  UMOV UR5, UR9 ;  /* 0x0000000900057c82 */ /* 0x000fe40008000000 */
[----:B------:R-:W-:Y:S01]  /*5fc0*/  UMOV UR10, UR11 ;  /* 0x0000000b000a7c82 */ /* 0x000fe20008000000 */
[----:B------:R-:W-:Y:S02]  /*5fd0*/  @UP2 USHF.R.U32.HI UR4, URZ, UR41, UR5 ;  /* 0x00000029ff042299 */ /* 0x000fe40008011605 */
[----:B------:R-:W-:Y:S02]  /*5fe0*/  @UP2 USHF.R.U32.HI UR7, URZ, UR41, UR10 ;  /* 0x00000029ff072299 */ /* 0x000fe4000801160a */
[----:B------:R-:W-:Y:S02]  /*5ff0*/  UIMAD UR4, UR45, UR4, URZ ;  /* 0x000000042d0472a4 */ /* 0x000fe4000f8e02ff */
[----:B------:R-:W-:Y:S02]  /*6000*/  UIMAD.WIDE.U32 UR10, UR6, UR40, URZ ;  /* 0x00000028060a72a5 */ /* 0x000fe4000f8e00ff */
[----:B------:R-:W-:Y:S02]  /*6010*/  USEL UR5, UR38, UR12, !UP1 ;  /* 0x0000000c26057287 */ /* 0x000fe4000c800000 */
[----:B------:R-:W-:Y:S02]  /*6020*/  UIMAD UR8, UR45, UR7, URZ ;  /* 0x000000072d0872a4 */ /* 0x000fe4000f8e02ff */
[----:B------:R-:W-:Y:S03]  /*6030*/  UISETP.GE.AND UP0, UPT, UR6, UR4, UPT ;  /* 0x000000040600728c */ /* 0x000fe6000bf06270 */
[----:B------:R-:W-:Y:S01]  /*6040*/  UMOV UR4, UR11 ;  /* 0x0000000b00047c82 */ /* 0x000fe20008000000 */
[----:B------:R-:W-:Y:S02]  /*6050*/  UISETP.GE.OR UP0, UPT, UR5, UR8, UP0 ;  /* 0x000000080500728c */ /* 0x000fe40008706670 */
[----:B------:R-:W-:Y:S02]  /*6060*/  USHF.R.U32.HI UR4, URZ, UR41, UR4 ;  /* 0x00000029ff047299 */ /* 0x000fe40008011604 */
[----:B------:R-:W-:Y:S02]  /*6070*/  UIMAD.WIDE.U32 UR8, UR5, UR40, URZ ;  /* 0x00000028050872a5 */ /* 0x000fe4000f8e00ff */
[----:B------:R-:W-:Y:S02]  /*6080*/  USEL UR11, UR6, UR4, !UP2 ;  /* 0x00000004060b7287 */ /* 0x000fe4000d000000 */
[----:B------:R-:W-:Y:S02]  /*6090*/  UIADD3 UR8, UPT, UPT, -UR5, URZ, URZ ;  /* 0x000000ff05087290 */ /* 0x000fe4000fffe1ff */
[----:B------:R-:W-:Y:S01]  /*60a0*/  UIADD3 UR10, UPT, UPT, -UR11, URZ, URZ ;  /* 0x000000ff0b0a7290 */ /* 0x000fe2000fffe1ff */
[----:B------:R-:W-:Y:S01]  /*60b0*/  @!UP0 UMOV UR4, UR9 ;  /* 0x0000000900048c82 */ /* 0x000fe20008000000 */
[----:B------:R-:W-:Y:S02]  /*60c0*/  UIADD3 UR9, UPT, UPT, -UR6, URZ, URZ ;  /* 0x000000ff06097290 */ /* 0x000fe4000fffe1ff */
[----:B------:R-:W-:Y:S02]  /*60d0*/  @!UP0 USHF.R.U32.HI UR4, URZ, UR41, UR4 ;  /* 0x00000029ff048299 */ /* 0x000fe40008011604 */
[----:B------:R-:W-:Y:S02]  /*60e0*/  UIMAD UR10, UR45, UR10, UR6 ;  /* 0x0000000a2d0a72a4 */ /* 0x000fe4000f8e0206 */
[----:B------:R-:W-:Y:S04]  /*60f0*/  @!UP0 USEL UR4, UR5, UR4, !UP2 ;  /* 0x0000000405048287 */ /* 0x000fe8000d000000 */
[----:B------:R-:W-:Y:S02]  /*6100*/  @!UP0 UIMAD UR10, UR7, UR10, UR4 ;  /* 0x0000000a070a82a4 */ /* 0x000fe4000f8e0204 */
[----:B------:R-:W-:Y:S02]  /*6110*/  @!UP0 UIADD3 UR11, UPT, UPT, UR11, -UR4, URZ ;  /* 0x800000040b0b8290 */ /* 0x000fe4000fffe0ff */
[----:B------:R-:W-:Y:S02]  /*6120*/  UIMAD UR7, UR42, UR8, UR38 ;  /* 0x000000082a0772a4 */ /* 0x000fe4000f8e0226 */
[----:B------:R-:W-:Y:S02]  /*6130*/  @!UP0 UIMAD UR6, UR11, UR45, UR5 ;  /* 0x0000002d0b0682a4 */ /* 0x000fe4000f8e0205 */
[----:B------:R-:W-:Y:S01]  /*6140*/  UIMAD UR4, UR58, UR9, UR37 ;  /* 0x000000093a0472a4 */ /* 0x000fe2000f8e0225 */
[----:B------:R-:W-:Y:S02]  /*6150*/  @!UP0 UMOV UR5, UR10 ;  /* 0x0000000a00058c82 */ /* 0x000fe40008000000 */
[----:B------:R-:W-:Y:S02]  /*6160*/  UIMAD UR38, UR5, UR42, UR7 ;  /* 0x0000002a052672a4 */ /* 0x000fe4000f8e0207 */
[----:B------:R-:W-:Y:S11]  /*6170*/  UIMAD UR37, UR6, UR58, UR4 ;  /* 0x0000003a062572a4 */ /* 0x000ff6000f8e0204 */
[----:B------:R-:W-:Y:S01]  /*6180*/  @!UPT UIADD3 URZ, UPT, UPT, URZ, URZ, URZ ;  /* 0x000000fffffff290 */ /* 0x000fe2000fffe0ff */
.L_x_93:
[----:B------:R-:W-:Y:S01]  /*6190*/  UISETP.NE.AND UP0, UPT, UR39, 0x1, UPT ;  /* 0x000000012700788c */ /* 0x000fe2000bf05270 */
[----:B------:R-:W-:Y:S01]  /*61a0*/  LOP3.LUT P0, RZ, R69, 0x3f0, RZ, 0xc0, !PT ;  /* 0x000003f045ff7812 */ /* 0x000fe2000780c0ff */
[----:B------:R-:W-:Y:S01]  /*61b0*/  USHF.L.U32 UR50, UR24, 0x6, URZ ;  /* 0x0000000618327899 */ /* 0x000fe200080006ff */
[----:B------:R-:W-:Y:S01]  /*61c0*/  BSSY.RECONVERGENT B6, `(.L_x_94) ;  /* 0x0000034000067945 */ /* 0x000fe20003800200 */
[----:B------:R-:W-:Y:S01]  /*61d0*/  USHF.L.U32 UR49, UR28, 0x8, URZ ;  /* 0x000000081c317899 */ /* 0x000fe200080006ff */
[----:B------:R-:W-:Y:S06]  /*61e0*/  IADD3 R71, PT, PT, R71, 0x1, RZ ;  /* 0x0000000147477810 */ /* 0x000fec0007ffe0ff */
[----:B------:R-:W1:Y:S01]  /*61f0*/  @!UP0 LDCU.128 UR12, c[0x0][0xb10] ;  /* 0x00016200ff0c87ac */ /* 0x000e620008000c00 */
[----:B------:R-:W2:Y:S01]  /*6200*/  @!UP0 LDCU UR5, c[0x0][0xb0c] ;  /* 0x00016180ff0587ac */ /* 0x000ea20008000800 */
[----:B------:R-:W3:Y:S01]  /*6210*/  @!UP0 LDCU UR10, c[0x0][0xb20] ;  /* 0x00016400ff0a87ac */ /* 0x000ee20008000800 */
[----:B-1----:R-:W-:Y:S02]  /*6220*/  UIMAD.WIDE.U32 UR8, UR38, UR12, URZ ;  /* 0x0000000c260872a5 */ /* 0x002fe4000f8e00ff */
[----:B------:R-:W-:Y:S02]  /*6230*/  UIMAD.WIDE.U32 UR6, UR37, UR15, URZ ;  /* 0x0000000f250672a5 */ /* 0x000fe4000f8e00ff */
[----:B------:R-:W-:Y:S03]  /*6240*/  @!UP0 UISETP.NE.AND UP1, UPT, UR14, 0x1, UPT ;  /* 0x000000010e00888c */ /* 0x000fe6000bf25270 */
[----:B------:R-:W-:Y:S01]  /*6250*/  @!UP0 UMOV UR4, UR9 ;  /* 0x0000000900048c82 */ /* 0x000fe20008000000 */
[----:B--2---:R-:W-:Y:S02]  /*6260*/  @!UP0 UISETP.NE.AND UP2, UPT, UR5, 0x1, UPT ;  /* 0x000000010500888c */ /* 0x004fe4000bf45270 */
[----:B------:R-:W-:Y:S01]  /*6270*/  @!UP0 USHF.R.U32.HI UR4, URZ, UR13, UR4 ;  /* 0x0000000dff048299 */ /* 0x000fe20008011604 */
[----:B------:R-:W-:Y:S02]  /*6280*/  @!UP0 UMOV UR6, UR7 ;  /* 0x0000000700068c82 */ /* 0x000fe40008000000 */
[----:B---3--:R-:W-:Y:S02]  /*6290*/  @!UP0 USHF.R.U32.HI UR6, URZ, UR10, UR6 ;  /* 0x0000000aff068299 */ /* 0x008fe40008011606 */
[----:B------:R-:W-:Y:S02]  /*62a0*/  @!UP0 USEL UR7, UR38, UR4, !UP2 ;  /* 0x0000000426078287 */ /* 0x000fe4000d000000 */
[----:B------:R-:W-:Y:S04]  /*62b0*/  @!UP0 USEL UR6, UR37, UR6, !UP1 ;  /* 0x0000000625068287 */ /* 0x000fe8000c800000 */
[----:B------:R-:W-:Y:S02]  /*62c0*/  @!UP0 UIADD3 UR4, UPT, UPT, -UR7, UR6, URZ ;  /* 0x0000000607048290 */ /* 0x000fe4000fffe1ff */
[----:B------:R-:W-:Y:S02]  /*62d0*/  @!UP0 UIADD3 UR6, UPT, UPT, UR7, -UR6, URZ ;  /* 0x8000000607068290 */ /* 0x000fe4000fffe0ff */
[----:B------:R-:W-:Y:S02]  /*62e0*/  @!UP0 UIMAD UR38, UR4, UR5, UR38 ;  /* 0x00000005042682a4 */ /* 0x000fe4000f8e0226 */
[----:B------:R-:W-:Y:S01]  /*62f0*/  @!UP0 UIMAD UR37, UR6, UR14, UR37 ;  /* 0x0000000e062582a4 */ /* 0x000fe2000f8e0225 */
[----:B------:R-:W-:Y:S11]  /*6300*/  @!P0 BRA `(.L_x_95) ;  /* 0x00000000007c8947 */ /* 0x000ff60003800000 */
[----:B------:R-:W1:Y:S01]  /*6310*/  LDCU.64 UR8, c[0x4][0x80] ;  /* 0x01001000ff0877ac */ /* 0x000e620008000a00 */
[----:B------:R-:W-:Y:S01]  /*6320*/  MOV R2, 0x0 ;  /* 0x0000000000027802 */ /* 0x000fe20000000f00 */
[----:B------:R-:W-:Y:S02]  /*6330*/  HFMA2 R12, -RZ, RZ, 0, 5.9604644775390625e-08 ;  /* 0x00000001ff0c7431 */ /* 0x000fe400000001ff */
[----:B------:R-:W-:Y:S01]  /*6340*/  IMAD.MOV.U32 R8, RZ, RZ, 0x70 ;  /* 0x00000070ff087424 */ /* 0x000fe200078e00ff */
[----:B------:R2:W3:Y:S01]  /*6350*/  LDC.64 R14, c[0x4][R2] ;  /* 0x01000000020e7b82 */ /* 0x0004e20000000a00 */
[----:B------:R-:W4:Y:S01]  /*6360*/  LDCU.64 UR6, c[0x4][0x88] ;  /* 0x01001100ff0677ac */ /* 0x000f220008000a00 */
[----:B------:R-:W-:Y:S01]  /*6370*/  IMAD.MOV.U32 R13, RZ, RZ, RZ ;  /* 0x000000ffff0d7224 */ /* 0x000fe200078e00ff */
[----:B------:R-:W2:Y:S01]  /*6380*/  LDCU.64 UR4, c[0x4][0x8] ;  /* 0x01000100ff0477ac */ /* 0x000ea20008000a00 */
[----:B-1----:R-:W-:Y:S01]  /*6390*/  MOV R5, UR9 ;  /* 0x0000000900057c02 */ /* 0x002fe20008000f00 */
[----:B------:R-:W-:Y:S01]  /*63a0*/  IMAD.U32 R4, RZ, RZ, UR8 ;  /* 0x00000008ff047e24 */ /* 0x000fe2000f8e00ff */
[----:B----4-:R-:W-:Y:S01]  /*63b0*/  MOV R7, UR7 ;  /* 0x0000000700077c02 */ /* 0x010fe20008000f00 */
[----:B------:R-:W-:Y:S01]  /*63c0*/  IMAD.U32 R6, RZ, RZ, UR6 ;  /* 0x00000006ff067e24 */ /* 0x000fe2000f8e00ff */
[----:B--2---:R-:W-:Y:S01]  /*63d0*/  MOV R11, UR5 ;  /* 0x00000005000b7c02 */ /* 0x004fe20008000f00 */
[----:B------:R-:W-:Y:S02]  /*63e0*/  IMAD.U32 R10, RZ, RZ, UR4 ;  /* 0x00000004ff0a7e24 */ /* 0x000fe4000f8e00ff */
[----:B------:R-:W-:Y:S07]  /*63f0*/  LEPC R20, `(.L_x_96) ;  /* 0x000000001014794e */ /* 0x000fee0000000000 */
[----:B---3-5:R-:W-:Y:S05]  /*6400*/  CALL.ABS.NOINC R14 ;  /* 0x000000000e007343 */ /* 0x028fea0003c00000 */
.L_x_96:
[----:B------:R-:W1:Y:S01]  /*6410*/  LDCU.64 UR8, c[0x4][0x80] ;  /* 0x01001000ff0877ac */ /* 0x000e620008000a00 */
[----:B------:R-:W2:Y:S01]  /*6420*/  LDC.64 R2, c[0x4][R2] ;  /* 0x0100000002027b82 */ /* 0x000ea20000000a00 */
[----:B------:R-:W-:Y:S02]  /*6430*/  HFMA2 R12, -RZ, RZ, 0, 5.9604644775390625e-08 ;  /* 0x00000001ff0c7431 */ /* 0x000fe400000001ff */
[----:B------:R-:W-:Y:S02]  /*6440*/  IMAD.MOV.U32 R8, RZ, RZ, 0x70 ;  /* 0x00000070ff087424 */ /* 0x000fe400078e00ff */
[----:B------:R-:W-:Y:S01]  /*6450*/  IMAD.MOV.U32 R13, RZ, RZ, RZ ;  /* 0x000000ffff0d7224 */ /* 0x000fe200078e00ff */
[----:B------:R-:W3:Y:S01]  /*6460*/  LDCU.64 UR6, c[0x4][0x88] ;  /* 0x01001100ff0677ac */ /* 0x000ee20008000a00 */
[----:B------:R-:W4:Y:S01]  /*6470*/  LDCU.64 UR4, c[0x4][0x8] ;  /* 0x01000100ff0477ac */ /* 0x000f220008000a00 */
[----:B-1----:R-:W-:Y:S02]  /*6480*/  MOV R4, UR8 ;  /* 0x0000000800047c02 */ /* 0x002fe40008000f00 */
[----:B------:R-:W-:Y:S02]  /*6490*/  MOV R5, UR9 ;  /* 0x0000000900057c02 */ /* 0x000fe40008000f00 */
[----:B---3--:R-:W-:Y:S01]  /*64a0*/  MOV R7, UR7 ;  /* 0x0000000700077c02 */ /* 0x008fe20008000f00 */
[----:B------:R-:W-:Y:S01]  /*64b0*/  IMAD.U32 R6, RZ, RZ, UR6 ;  /* 0x00000006ff067e24 */ /* 0x000fe2000f8e00ff */
[----:B----4-:R-:W-:Y:S01]  /*64c0*/  MOV R11, UR5 ;  /* 0x00000005000b7c02 */ /* 0x010fe20008000f00 */
[----:B------:R-:W-:Y:S02]  /*64d0*/  IMAD.U32 R10, RZ, RZ, UR4 ;  /* 0x00000004ff0a7e24 */ /* 0x000fe4000f8e00ff */
[----:B------:R-:W-:Y:S07]  /*64e0*/  LEPC R20, `(.L_x_95) ;  /* 0x000000001014794e */ /* 0x000fee0000000000 */
[----:B--2---:R-:W-:Y:S05]  /*64f0*/  CALL.ABS.NOINC R2 ;  /* 0x0000000002007343 */ /* 0x004fea0003c00000 */
.L_x_95:
[----:B------:R-:W-:Y:S05]  /*6500*/  BSYNC.RECONVERGENT B6 ;  /* 0x0000000000067941 */ /* 0x000fea0003800200 */
.L_x_94:
[----:B------:R-:W-:Y:S02]  /*6510*/  R2UR UR6, R68 ;  /* 0x00000000440672ca */ /* 0x000fe400000e0000 */
[----:B------:R-:W-:Y:S02]  /*6520*/  R2UR UR5, R78 ;  /* 0x000000004e0572ca */ /* 0x000fe400000e0000 */
[----:B------:R-:W-:Y:S02]  /*6530*/  R2UR UR4, R77 ;  /* 0x000000004d0472ca */ /* 0x000fe400000e0000 */
[----:B------:R-:W-:Y:S02]  /*6540*/  ISETP.NE.U32.AND P4, PT, R62, RZ, PT ;  /* 0x000000ff3e00720c */ /* 0x000fe40003f85070 */
[----:B------:R-:W-:Y:S02]  /*6550*/  ISETP.NE.U32.AND P2, PT, RZ, UR60, PT ;  /* 0x0000003cff007c0c */ /* 0x000fe4000bf45070 */
[----:B------:R-:W-:Y:S02]  /*6560*/  ISETP.NE.AND.EX P4, PT, R63, RZ, PT, P4 ;  /* 0x000000ff3f00720c */ /* 0x000fe40003f85340 */
[----:B------:R-:W-:Y:S01]  /*6570*/  ISETP.NE.AND.EX P2, PT, RZ, UR61, PT, P2 ;  /* 0x0000003dff007c0c */ /* 0x000fe2000bf45320 */
[----:B------:R-:W-:Y:S02]  /*6580*/  UISETP.NE.AND UP2, UPT, UR6, URZ, UPT ;  /* 0x000000ff0600728c */ /* 0x000fe4000bf45270 */
[----:B------:R-:W-:Y:S04]  /*6590*/  UISETP.NE.U32.AND UP0, UPT, UR5, URZ, UPT ;  /* 0x000000ff0500728c */ /* 0x000fe8000bf05070 */
[----:B------:R-:W-:Y:S01]  /*65a0*/  UISETP.NE.AND.EX UP1, UPT, UR4, URZ, UPT, UP0 ;  /* 0x000000ff0400728c */ /* 0x000fe2000bf25300 */
[----:B------:R-:W-:Y:S01]  /*65b0*/  PLOP3.LUT P1, PT, PT, PT, UP2, 0x80, 0x8 ;  /* 0x000000000008781c */ /* 0x000fe20003f2f028 */
[----:B------:R-:W-:Y:S03]  /*65c0*/  UPLOP3.LUT UP0, UPT, UPT, UPT, UPT, 0x40, 0x4 ;  /* 0x000000000004789c */ /* 0x000fe60003f0e870 */
[----:B------:R-:W-:Y:S06]  /*65d0*/  @UP2 UPLOP3.LUT UP0, UPT, UPT, UPT, UP1, 0x80, 0x8 ;  /* 0x000000000008289c */ /* 0x000fec0003f0f010 */
[----:B------:R-:W-:Y:S01]  /*65e0*/  PLOP3.LUT P0, PT, PT, PT, UP0, 0x80, 0x8 ;  /* 0x000000000008781c */ /* 0x000fe20003f0f008 */
[----:B------:R-:W-:Y:S01]  /*65f0*/  @!UPT UIADD3 URZ, UPT, UPT, URZ, URZ, URZ ;  /* 0x000000fffffff290 */ /* 0x000fe2000fffe0ff */
[----:B------:R-:W-:Y:S11]  /*6600*/  BRA.U !UP1, `(.L_x_97) ;  /* 0x0000000109407547 */ /* 0x000ff6000b800000 */
[----:B------:R-:W-:Y:S01]  /*6610*/  UISETP.NE.U32.AND UP0, UPT, UR60, URZ, UPT ;  /* 0x000000ff3c00728c */ /* 0x000fe2000bf05070 */
[----:B------:R-:W-:Y:S01]  /*6620*/  R2UR UR6, R78 ;  /* 0x000000004e0672ca */ /* 0x000fe200000e0000 */
[----:B------:R-:W1:Y:S01]  /*6630*/  LDCU.64 UR8, c[0x0][0x358] ;  /* 0x00006b00ff0877ac */ /* 0x000e620008000a00 */
[----:B------:R-:W-:Y:S02]  /*6640*/  HFMA2 R64, -RZ, RZ, 0, 5.9604644775390625e-08 ;  /* 0x00000001ff407431 */ /* 0x000fe400000001ff */
[----:B------:R-:W-:Y:S01]  /*6650*/  IMAD.MOV.U32 R0, RZ, RZ, 0x1 ;  /* 0x00000001ff007424 */ /* 0x000fe200078e00ff */
[----:B------:R-:W-:Y:S06]  /*6660*/  UISETP.NE.AND.EX UP0, UPT, UR61, URZ, UPT, UP0 ;  /* 0x000000ff3d00728c */ /* 0x000fec000bf05300 */
[----:B------:R-:W-:Y:S05]  /*6670*/  PLOP3.LUT P3, PT, PT, PT, UP0, 0x80, 0x8 ;  /* 0x000000000008781c */ /* 0x000fea0003f6f008 */
[----:B------:R-:W2:Y:S01]  /*6680*/  @UP0 LDCU.64 UR4, c[0x0][0x888] ;  /* 0x00011100ff0407ac */ /* 0x000ea20008000a00 */
[----:B------:R-:W-:Y:S07]  /*6690*/  @UP0 UIMAD UR6, UR36, UR6, URZ ;  /* 0x00000006240602a4 */ /* 0x000fee000f8e02ff */
[----:B------:R-:W-:Y:S01]  /*66a0*/  @!P3 PRMT R64, R0, 0x7610, R64 ;  /* 0x000076100040b816 */ /* 0x000fe20000000040 */
[----:B--2---:R-:W-:Y:S06]  /*66b0*/  @UP0 UIMAD.WIDE UR4, UR6, 0x4, UR4 ;  /* 0x00000004060408a5 */ /* 0x004fec000f8e0204 */
[----:B------:R-:W-:Y:S02]  /*66c0*/  IMAD.U32 R2, RZ, RZ, UR4 ;  /* 0x00000004ff027e24 */ /* 0x000fe4000f8e00ff */
[----:B------:R-:W-:Y:S03]  /*66d0*/  IMAD.U32 R3, RZ, RZ, UR5 ;  /* 0x00000005ff037e24 */ /* 0x000fe6000f8e00ff */
[----:B------:R-:W2:Y:S02]  /*66e0*/  @!UP0 LDCU UR4, c[0x0][0x880] ;  /* 0x00011000ff0487ac */ /* 0x000ea40008000800 */
[----:B-1---5:R1:W5:Y:S02]  /*66f0*/  @P3 LDG.E R26, desc[UR8][R2.64] ;  /* 0x00000008021a3981 */ /* 0x022364000c1e1900 */
[----:B-12---:R-:W-:Y:S02]  /*6700*/  @!P3 MOV R26, UR4 ;  /* 0x00000004001abc02 */ /* 0x006fe40008000f00 */
.L_x_97:
[----:B------:R-:W-:Y:S05]  /*6710*/  @!P4 BRA `(.L_x_98) ;  /* 0x000000000024c947 */ /* 0x000fea0003800000 */
[----:B------:R-:W-:Y:S01]  /*6720*/  ISETP.NE.U32.AND P3, PT, R60, RZ, PT ;  /* 0x000000ff3c00720c */ /* 0x000fe20003f65070 */
[----:B------:R-:W1:Y:S03]  /*6730*/  LDCU.64 UR4, c[0x0][0x358] ;  /* 0x00006b00ff0477ac */ /* 0x000e660008000a00 */
[----:B------:R-:W-:Y:S11]  /*6740*/  ISETP.NE.AND.EX P3, PT, R61, RZ, PT, P3 ;  /* 0x000000ff3d00720c */ /* 0x000ff60003f65330 */
[----:B------:R-:W-:Y:S02]  /*6750*/  @!UPT UIADD3 URZ, UPT, UPT, URZ, URZ, URZ ;  /* 0x000000fffffff290 */ /* 0x000fe4000fffe0ff */
[----:B------:R-:W2:Y:S01]  /*6760*/  @P3 LDC.64 R2, c[0x0][0x8a8] ;  /* 0x00022a00ff023b82 */ /* 0x000ea20000000a00 */
[----:B------:R-:W-:Y:S04]  /*6770*/  @P3 IMAD R0, R62, UR36, RZ ;  /* 0x000000243e003c24 */ /* 0x000fe8000f8e02ff */
[----:B--2---:R-:W-:Y:S05]  /*6780*/  @P3 IMAD.WIDE R2, R0, 0x4, R2 ;  /* 0x0000000400023825 */ /* 0x004fea00078e0202 */
[----:B-1---5:R1:W5:Y:S02]  /*6790*/  @P3 LDG.E R24, desc[UR4][R2.64] ;  /* 0x0000000402183981 */ /* 0x022364000c1e1900 */
[----:B-1----:R-:W2:Y:S02]  /*67a0*/  @!P3 LDC R24, c[0x0][0x8a0] ;  /* 0x00022800ff18bb82 */ /* 0x002ea40000000800 */
.L_x_98:
[----:B-----5:R-:W-:Y:S01]  /*67b0*/  FSETP.NEU.AND P3, PT, R26, RZ, PT ;  /* 0x000000ff1a00720b */ /* 0x020fe20003f6d000 */
[----:B------:R-:W-:Y:S01]  /*67c0*/  IMAD.SHL.U32 R89, R27, 0x4, RZ ;  /* 0x000000041b597824 */ /* 0x000fe200078e00ff */
[----:B------:R-:W-:Y:S01]  /*67d0*/  SEL R5, RZ, 0xffffffff, P2 ;  /* 0xffffffffff057807 */ /* 0x000fe20001000000 */
[----:B------:R-:W-:Y:S01]  /*67e0*/  BSSY B1, `(.L_x_99) ;  /* 0x0000043000017945 */ /* 0x000fe20003800000 */
[----:B------:R-:W-:Y:S01]  /*67f0*/  @P1 LOP3.LUT P2, RZ, R64, 0xff, RZ, 0xc0, !PT ;  /* 0x000000ff40ff1812 */ /* 0x000fe2000784c0ff */
[----:B------:R-:W-:Y:S01]  /*6800*/  VIADD R84, R89, UR43 ;  /* 0x0000002b59547c36 */ /* 0x000fe20008000000 */
[----:B------:R-:W-:Y:S01]  /*6810*/  @P1 SEL R2, RZ, 0xffffffff, P3 ;  /* 0xffffffffff021807 */ /* 0x000fe20001800000 */
[----:B------:R-:W-:Y:S01]  /*6820*/  IMAD.MOV.U32 R90, RZ, RZ, 0x1 ;  /* 0x00000001ff5a7424 */ /* 0x000fe200078e00ff */
[----:B------:R-:W-:Y:S01]  /*6830*/  LEA R86, R22, UR43, 0x3 ;  /* 0x0000002b16567c11 */ /* 0x000fe2000f8e18ff */
[----:B------:R-:W-:Y:S01]  /*6840*/  IMAD.MOV.U32 R88, RZ, RZ, RZ ;  /* 0x000000ffff587224 */ /* 0x000fe200078e00ff */
[----:B------:R-:W-:Y:S02]  /*6850*/  @P0 SEL R2, R5, R2, !P2 ;  /* 0x0000000205020207 */ /* 0x000fe40005000000 */
[----:B------:R-:W-:Y:S02]  /*6860*/  CS2R R58, SRZ ;  /* 0x00000000003a7805 */ /* 0x000fe4000001ff00 */
[----:B------:R-:W-:Y:S02]  /*6870*/  SHF.L.U32 R3, R73, 0x1f, RZ ;  /* 0x0000001f49037819 */ /* 0x000fe400000006ff */
[----:B------:R-:W-:Y:S02]  /*6880*/  CS2R R56, SRZ ;  /* 0x0000000000387805 */ /* 0x000fe4000001ff00 */
[----:B------:R-:W-:Y:S02]  /*6890*/  @P1 LOP3.LUT R2, R2, 0x1, RZ, 0xc0, !PT ;  /* 0x0000000102021812 */ /* 0x000fe400078ec0ff */
[----:B------:R-:W-:Y:S02]  /*68a0*/  CS2R R54, SRZ ;  /* 0x0000000000367805 */ /* 0x000fe4000001ff00 */
[----:B------:R-:W-:Y:S02]  /*68b0*/  PLOP3.LUT P2, PT, PT, PT, UP1, 0x80, 0x8 ;  /* 0x000000000008781c */ /* 0x000fe40003f4f018 */
[----:B------:R-:W-:Y:S02]  /*68c0*/  CS2R R52, SRZ ;  /* 0x0000000000347805 */ /* 0x000fe4000001ff00 */
[----:B------:R-:W-:Y:S02]  /*68d0*/  ISETP.NE.U32.OR P6, PT, R2, 0x1, !P1 ;  /* 0x000000010200780c */ /* 0x000fe40004fc5470 */
[----:B------:R-:W-:Y:S02]  /*68e0*/  CS2R R50, SRZ ;  /* 0x0000000000327805 */ /* 0x000fe4000001ff00 */
[----:B------:R-:W-:Y:S02]  /*68f0*/  LEA.HI R25, R22, R22, RZ, 0x1 ;  /* 0x0000001616197211 */ /* 0x000fe400078f08ff */
[----:B------:R-:W-:Y:S02]  /*6900*/  CS2R R48, SRZ ;  /* 0x0000000000307805 */ /* 0x000fe4000001ff00 */
[----:B------:R-:W-:Y:S02]  /*6910*/  LOP3.LUT P4, R70, R64, 0xff, RZ, 0xc0, !PT ;  /* 0x000000ff40467812 */ /* 0x000fe4000788c0ff */
[----:B------:R-:W-:Y:S02]  /*6920*/  CS2R R46, SRZ ;  /* 0x00000000002e7805 */ /* 0x000fe4000001ff00 */
[----:B------:R-:W-:Y:S01]  /*6930*/  SEL R2, RZ, 0xffffffff, P3 ;  /* 0xffffffffff027807 */ /* 0x000fe20001800000 */
[C---:B------:R-:W-:Y:S01]  /*6940*/  IMAD.SHL.U32 R0, R25.reuse, 0x80, RZ ;  /* 0x0000008019007824 */ /* 0x040fe200078e00ff */
[----:B------:R-:W-:Y:S02]  /*6950*/  LOP3.LUT R25, R25, 0xffe, RZ, 0xc0, !PT ;  /* 0x00000ffe19197812 */ /* 0x000fe400078ec0ff */
[----:B------:R-:W-:Y:S02]  /*6960*/  CS2R R44, SRZ ;  /* 0x00000000002c7805 */ /* 0x000fe4000001ff00 */
[----:B------:R-:W-:Y:S01]  /*6970*/  P2R R81, PR, RZ, 0x40 ;  /* 0x00000040ff517803 */ /* 0x000fe20000000000 */
[----:B------:R-:W-:Y:S01]  /*6980*/  VIADD R28, R84, 0x400 ;  /* 0x00000400541c7836 */ /* 0x000fe20000000000 */
[----:B------:R-:W-:Y:S01]  /*6990*/  @P2 SEL R2, R5, R2, !P4 ;  /* 0x0000000205022207 */ /* 0x000fe20006000000 */
[----:B------:R-:W-:Y:S01]  /*69a0*/  IMAD.IADD R25, R22, 0x1, -R25 ;  /* 0x0000000116197824 */ /* 0x000fe200078e0a19 */
[----:B------:R-:W-:Y:S01]  /*69b0*/  @P6 SHF.L.U32 R4, RZ, 0x1f, RZ ;  /* 0x0000001fff046819 */ /* 0x000fe200000006ff */
[----:B------:R-:W-:Y:S01]  /*69c0*/  IMAD.IADD R82, R74, 0x1, R84 ;  /* 0x000000014a527824 */ /* 0x000fe200078e0254 */
[----:B------:R-:W-:Y:S02]  /*69d0*/  LOP3.LUT R0, R0, 0xffffff00, RZ, 0xc0, !PT ;  /* 0xffffff0000007812 */ /* 0x000fe400078ec0ff */
[----:B------:R-:W1:Y:S01]  /*69e0*/  @P6 SYNCS.PHASECHK.TRANS64.TRYWAIT P1, [UR43+0x20], R4 ;  /* 0x00002004ff0065a7 */ /* 0x000e62000802112b */
[----:B------:R-:W-:Y:S02]  /*69f0*/  LOP3.LUT R2, R2, 0x1, RZ, 0xc0, !PT ;  /* 0x0000000102027812 */ /* 0x000fe400078ec0ff */
[----:B------:R-:W-:Y:S02]  /*6a00*/  IMAD.IADD R0, R23, 0x1, R0 ;  /* 0x0000000117007824 */ /* 0x000fe400078e0200 */
[----:B------:R-:W-:Y:S02]  /*6a10*/  ISETP.NE.U32.AND P5, PT, R2, 0x1, PT ;  /* 0x000000010200780c */ /* 0x000fe40003fa5070 */
[----:B------:R-:W-:Y:S02]  /*6a20*/  IMAD R25, R25, 0x100000, R0 ;  /* 0x0010000019197824 */ /* 0x000fe400078e0200 */
[----:B------:R-:W-:Y:S01]  /*6a30*/  P2R R91, PR, RZ, 0x20 ;  /* 0x00000020ff5b7803 */ /* 0x000fe20000000000 */
[----:B------:R3:W4:Y:S01]  /*6a40*/  SYNCS.PHASECHK.TRANS64.TRYWAIT P0, [R86+URZ+0x90], R3 ;  /* 0x00009003560075a7 */ /* 0x00072200080011ff */
[----:B-1----:R-:W-:Y:S01]  /*6a50*/  @P6 SEL R90, RZ, 0x1, !P1 ;  /* 0x00000001ff5a6807 */ /* 0x002fe20004800000 */
[----:B---3--:R-:W-:Y:S06]  /*6a60*/  @!P6 BRA `(.L_x_100) ;  /* 0x000000000068e947 */ /* 0x008fec0003800000 */
[C---:B------:R-:W-:Y:S01]  /*6a70*/  @P5 IMAD R5, R75.reuse, 0x4, R28 ;  /* 0x000000044b055824 */ /* 0x040fe200078e021c */
[----:B------:R-:W-:Y:S01]  /*6a80*/  ISETP.NE.AND P1, PT, R90, RZ, PT ;  /* 0x000000ff5a00720c */ /* 0x000fe20003f25270 */
[----:B------:R-:W-:Y:S01]  /*6a90*/  @P5 IMAD R2, R75, 0x4, R84 ;  /* 0x000000044b025824 */ /* 0x000fe200078e0254 */
[----:B------:R-:W-:Y:S01]  /*6aa0*/  BSSY B0, `(.L_x_101) ;  /* 0x000000e000007945 */ /* 0x000fe20003800000 */
[----:B------:R-:W-:Y:S01]  /*6ab0*/  IMAD.MOV.U32 R58, RZ, RZ, RZ ;  /* 0x000000ffff3a7224 */ /* 0x000fe200078e00ff */
[----:B------:R-:W-:Y:S01]  /*6ac0*/  CS2R R54, SRZ ;  /* 0x0000000000367805 */ /* 0x000fe2000001ff00 */
[----:B------:R-:W-:Y:S01]  /*6ad0*/  @P5 IMAD.IADD R4, R74, 0x1, R5 ;  /* 0x000000014a045824 */ /* 0x000fe200078e0205 */
[----:B------:R-:W-:Y:S02]  /*6ae0*/  CS2R R52, SRZ ;  /* 0x0000000000347805 */ /* 0x000fe4000001ff00 */
[----:B------:R-:W-:Y:S02]  /*6af0*/  CS2R R56, SRZ ;  /* 0x0000000000387805 */ /* 0x000fe4000001ff00 */
[----:B------:R-:W-:Y:S02]  /*6b00*/  CS2R R46, SRZ ;  /* 0x00000000002e7805 */ /* 0x000fe4000001ff00 */
[----:B------:R-:W-:Y:S02]  /*6b10*/  CS2R R44, SRZ ;  /* 0x00000000002c7805 */ /* 0x000fe4000001ff00 */
[----:B------:R-:W-:Y:S02]  /*6b20*/  CS2R R50, SRZ ;  /* 0x0000000000327805 */ /* 0x000fe4000001ff00 */
[----:B------:R-:W-:Y:S01]  /*6b30*/  CS2R R48, SRZ ;  /* 0x0000000000307805 */ /* 0x000fe2000001ff00 */
[----:B------:R-:W-:Y:S06]  /*6b40*/  @P1 BRA `(.L_x_102) ;  /* 0x00000000000c1947 */ /* 0x000fec0003800000 */
[----:B------:R-:W-:Y:S04]  /*6b50*/  SHF.L.U32 R5, RZ, 0x1f, RZ ;  /* 0x0000001fff057819 */ /* 0x000fe800000006ff */
[----:B------:R-:W1:Y:S02]  /*6b60*/  SYNCS.PHASECHK.TRANS64.TRYWAIT P1, [UR43+0x20], R5 ;  /* 0x00002005ff0075a7 */ /* 0x000e64000802112b */
[----:B-1----:R-:W-:Y:S05]  /*6b70*/  @!P1 BRA `(.L_x_103) ;  /* 0x0000004800849947 */ /* 0x002fea0003800000 */
.L_x_102:
[----:B------:R-:W-:Y:S05]  /*6b80*/  BSYNC B0 ;  /* 0x0000000000007941 */ /* 0x000fea0003800000 */
.L_x_101:
[----:B------:R-:W-:Y:S01]  /*6b90*/  ISETP.NE.AND P1, PT, R91, RZ, PT ;  /* 0x000000ff5b00720c */ /* 0x000fe20003f25270 */
[----:B------:R-:W-:Y:S11]  /*6ba0*/  HFMA2 R88, -RZ, RZ, 0, 5.9604644775390625e-08 ;  /* 0x00000001ff587431 */ /* 0x000ff600000001ff */
[----:B------:R-:W-:Y:S01]  /*6bb0*/  @!UPT UIADD3 URZ, UPT, UPT, URZ, URZ, URZ ;  /* 0x000000fffffff290 */ /* 0x000fe2000fffe0ff */
[----:B------:R-:W-:Y:S05]  /*6bc0*/  @P1 WARPSYNC.ALL ;  /* 0x0000000000001948 */ /* 0x000fea0003800000 */
[----:B------:R3:W1:Y:S04]  /*6bd0*/  @P1 LDSM.16.M88.4 R52, [R2+0x400] ;  /* 0x000400000234183b */ /* 0x0006680000000200 */
[----:B------:R3:W1:Y:S04]  /*6be0*/  @P1 LDSM.16.M88.4 R56, [R4] ;  /* 0x000000000438183b */ /* 0x0006680000000200 */
[----:B------:R3:W1:Y:S04]  /*6bf0*/  @P1 LDSM.16.M88.4 R44, [R89+UR43+0x400] ;  /* 0x0004002b592c183b */ /* 0x0006680008000200 */
[----:B------:R3:W1:Y:S02]  /*6c00*/  @P1 LDSM.16.M88.4 R48, [R82+0x400] ;  /* 0x000400005230183b */ /* 0x0006640000000200 */
.L_x_100:
[----:B------:R-:W-:Y:S05]  /*6c10*/  BSYNC B1 ;  /* 0x0000000000017941 */ /* 0x000fea0003800000 */
.L_x_99:
[----:B-1----:R-:W-:Y:S04]  /*6c20*/  SHF.R.U32.HI R0, RZ, 0x15, R25 ;  /* 0x00000015ff007819 */ /* 0x002fe80000011619 */
[----:B------:R-:W-:Y:S01]  /*6c30*/  LOP3.LUT P1, RZ, R0, 0x3, R65, 0x48, !PT ;  /* 0x0000000300ff7812 */ /* 0x000fe20007824841 */
[----:B------:R-:W-:Y:S01]  /*6c40*/  @!UPT UIADD3 URZ, UPT, UPT, URZ, URZ, URZ ;  /* 0x000000fffffff290 */ /* 0x000fe2000fffe0ff */
[----:B----4-:R-:W-:Y:S11]  /*6c50*/  @P0 BRA `(.L_x_104) ;  /* 0x0000000000080947 */ /* 0x010ff60003800000 */
[----:B------:R-:W1:Y:S02]  /*6c60*/  SYNCS.PHASECHK.TRANS64.TRYWAIT P0, [R86+URZ+0x90], R3 ;  /* 0x00009003560075a7 */ /* 0x000e6400080011ff */
[----:B-1----:R-:W-:Y:S05]  /*6c70*/  @!P0 BRA `(.L_x_105) ;  /* 0x00000048005c8947 */ /* 0x002fea0003800000 */
.L_x_104:
[----:B------:R-:W-:Y:S05]  /*6c80*/  @!P1 BRA `(.L_x_106) ;  /* 0x0000000000409947 */ /* 0x000fea0003800000 */
[----:B------:R-:W4:Y:S01]  /*6c90*/  LDCU.64 UR8, c[0x4][0x70] ;  /* 0x01000e00ff0877ac */ /* 0x000f220008000a00 */
[----:B-1----:R-:W-:Y:S01]  /*6ca0*/  MOV R3, 0x0 ;  /* 0x0000000000037802 */ /* 0x002fe20000000f00 */
[----:B------:R-:W-:Y:S02]  /*6cb0*/  HFMA2 R12, -RZ, RZ, 0, 5.9604644775390625e-08 ;  /* 0x00000001ff0c7431 */ /* 0x000fe400000001ff */
[----:B------:R-:W-:Y:S02]  /*6cc0*/  IMAD.MOV.U32 R8, RZ, RZ, 0x192 ;  /* 0x00000192ff087424 */ /* 0x000fe400078e00ff */
[----:B------:R-:W-:Y:S01]  /*6cd0*/  IMAD.MOV.U32 R13, RZ, RZ, RZ ;  /* 0x000000ffff0d7224 */ /* 0x000fe200078e00ff */
[----:B------:R-:W1:Y:S01]  /*6ce0*/  LDCU.64 UR6, c[0x4][0x78] ;  /* 0x01000f00ff0677ac */ /* 0x000e620008000a00 */
[----:B---3--:R-:W3:Y:S01]  /*6cf0*/  LDC.64 R2, c[0x4][R3] ;  /* 0x0100000003027b82 */ /* 0x008ee20000000a00 */
[----:B------:R-:W5:Y:S01]  /*6d00*/  LDCU.64 UR4, c[0x4][0x10] ;  /* 0x01000200ff0477ac */ /* 0x000f620008000a00 */
[----:B----4-:R-:W-:Y:S01]  /*6d10*/  MOV R5, UR9 ;  /* 0x0000000900057c02 */ /* 0x010fe20008000f00 */
[----:B------:R-:W-:Y:S01]  /*6d20*/  IMAD.U32 R4, RZ, RZ, UR8 ;  /* 0x00000008ff047e24 */ /* 0x000fe2000f8e00ff */
[----:B-1----:R-:W-:Y:S01]  /*6d30*/  MOV R7, UR7 ;  /* 0x0000000700077c02 */ /* 0x002fe20008000f00 */
[----:B------:R-:W-:Y:S01]  /*6d40*/  IMAD.U32 R6, RZ, RZ, UR6 ;  /* 0x00000006ff067e24 */ /* 0x000fe2000f8e00ff */
[----:B-----5:R-:W-:Y:S01]  /*6d50*/  MOV R11, UR5 ;  /* 0x00000005000b7c02 */ /* 0x020fe20008000f00 */
[----:B------:R-:W-:Y:S02]  /*6d60*/  IMAD.U32 R10, RZ, RZ, UR4 ;  /* 0x00000004ff0a7e24 */ /* 0x000fe4000f8e00ff */
[----:B------:R-:W-:Y:S07]  /*6d70*/  LEPC R20, `(.L_x_106) ;  /* 0x000000001014794e */ /* 0x000fee0000000000 */
[----:B--23--:R-:W-:Y:S05]  /*6d80*/  CALL.ABS.NOINC R2 ;  /* 0x0000000002007343 */ /* 0x00cfea0003c00000 */
.L_x_106:
[----:B------:R-:W-:Y:S05]  /*6d90*/  WARPSYNC.ALL ;  /* 0x0000000000007948 */ /* 0x000fea0003800000 */
[----:B------:R-:W-:Y:S01]  /*6da0*/  R2UR UR4, R25 ;  /* 0x00000000190472ca */ /* 0x000fe200000e0000 */
[----:B------:R-:W-:Y:S01]  /*6db0*/  BSSY.RECONVERGENT B0, `(.L_x_107) ;  /* 0x000003c000007945 */ /* 0x000fe20003800200 */
[----:B------:R-:W-:Y:S02]  /*6dc0*/  SHF.L.U32 R87, R75, 0x2, RZ ;  /* 0x000000024b577819 */ /* 0x000fe400000006ff */
[----:B------:R-:W-:Y:S02]  /*6dd0*/  ISETP.NE.AND P0, PT, R76, RZ, PT ;  /* 0x000000ff4c00720c */ /* 0x000fe40003f05270 */
[----:B------:R-:W-:Y:S04]  /*6de0*/  IADD3 R83, PT, PT, R28, R87, RZ ;  /* 0x000000571c537210 */ /* 0x000fe80007ffe0ff */
[----:B------:R-:W-:Y:S03]  /*6df0*/  IADD3 R85, PT, PT, R74, R83, RZ ;  /* 0x000000534a557210 */ /* 0x000fe60007ffe0ff */
[----:B---3--:R-:W1:Y:S02]  /*6e00*/  LDTM.16dp128bit.x8 R4, tmem[UR4] ;  /* 0x00000004000479ee */ /* 0x008e640008180000 */
[C---:B-12---:R-:W-:Y:S01]  /*6e10*/  FMUL R3, R24.reuse, R4 ;  /* 0x0000000418037220 */ /* 0x046fe20000400000 */
[C---:B------:R-:W-:Y:S01]  /*6e20*/  FMUL R0, R24.reuse, R5 ;  /* 0x0000000518007220 */ /* 0x040fe20000400000 */
[C---:B------:R-:W-:Y:S01]  /*6e30*/  FMUL R5, R24.reuse, R6 ;  /* 0x0000000618057220 */ /* 0x040fe20000400000 */
[----:B------:R-:W-:Y:S01]  /*6e40*/  FMUL R2, R24, R7 ;  /* 0x0000000718027220 */ /* 0x000fe20000400000 */
[----:B------:R-:W-:Y:S01]  /*6e50*/  FFMA R28, R26, R44, R3 ;  /* 0x0000002c1a1c7223 */ /* 0x000fe20000000003 */
        /* <DEDUP_REMOVED lines=10> */
[----:B------:R1:W-:Y:S01]  /*6f00*/  STSM.16.M88.4 [R84+0x400], R28 ;  /* 0x0004001c54007844 */ /* 0x0003e20000000200 */
        /* <DEDUP_REMOVED lines=14> */
[C---:B------:R-:W-:Y:S01]  /*6ff0*/  FFMA R40, R26.reuse, R56, R15 ;  /* 0x000000381a287223 */ /* 0x040fe2000000000f */
[C---:B------:R-:W-:Y:S01]  /*7000*/  FFMA R41, R26.reuse, R57, R12 ;  /* 0x000000391a297223 */ /* 0x040fe2000000000c */
[C---:B------:R-:W-:Y:S01]  /*7010*/  FFMA R42, R26.reuse, R58, R17 ;  /* 0x0000003a1a2a7223 */ /* 0x040fe20000000011 */
[----:B------:R1:W-:Y:S01]  /*7020*/  STSM.16.M88.4 [R83], R36 ;  /* 0x0000002453007844 */ /* 0x0003e20000000200 */
[----:B------:R-:W-:Y:S05]  /*7030*/  FFMA R43, R26, R59, R14 ;  /* 0x0000003b1a2b7223 */ /* 0x000fea000000000e */
[----:B------:R1:W-:Y:S01]  /*7040*/  STSM.16.M88.4 [R85], R40 ;  /* 0x0000002855007844 */ /* 0x0003e20000000200 */
[----:B------:R-:W-:Y:S01]  /*7050*/  @!PT LDS RZ, [RZ] ;  /* 0x00000000fffff984 */ /* 0x000fe20000000800 */
[----:B------:R-:W-:Y:S01]  /*7060*/  @!PT LDS RZ, [RZ] ;  /* 0x00000000fffff984 */ /* 0x000fe20000000800 */
[----:B------:R-:W-:Y:S01]  /*7070*/  @!PT LDS RZ, [RZ] ;  /* 0x00000000fffff984 */ /* 0x000fe20000000800 */
[----:B------:R-:W-:Y:S01]  /*7080*/  @!PT LDS RZ, [RZ] ;  /* 0x00000000fffff984 */ /* 0x000fe20000000800 */
[----:B------:R2:W-:Y:S06]  /*7090*/  MEMBAR.ALL.CTA ;  /* 0x0000000000007992 */ /* 0x0005ec0000008000 */
[----:B--2---:R-:W2:Y:S02]  /*70a0*/  FENCE.VIEW.ASYNC.S ;  /* 0x00000000000073c6 */ /* 0x004ea40000000000 */
[----:B--2---:R-:W-:Y:S06]  /*70b0*/  BAR.SYNC.DEFER_BLOCKING 0x1, 0x80 ;  /* 0x0042000000007b1d */ /* 0x004fec0000010000 */
[----:B------:R-:W-:Y:S05]  /*70c0*/  @P0 BRA `(.L_x_108) ;  /* 0x0000000000280947 */ /* 0x000fea0003800000 */
[----:B------:R-:W-:Y:S01]  /*70d0*/  UIADD3 UR4, UPT, UPT, UR43, 0x400, URZ ;  /* 0x000004002b047890 */ /* 0x000fe2000fffe0ff */
[----:B------:R-:W-:Y:S05]  /*70e0*/  UMOV UR51, UR36 ;  /* 0x0000002400337c82 */ /* 0x000fea0008000000 */
[----:B------:R-:W-:Y:S01]  /*70f0*/  MOV R69, UR4 ;  /* 0x0000000400457c02 */ /* 0x000fe20008000f00 */
[----:B------:R-:W-:Y:S03]  /*7100*/  UIADD3 UR4, UP0, UPT, UR54, 0x680, URZ ;  /* 0x0000068036047890 */ /* 0x000fe6000ff1e0ff */
[----:B------:R-:W-:Y:S01]  /*7110*/  R2UR UR48, R69 ;  /* 0x00000000453072ca */ /* 0x000fe200000e0000 */
[----:B------:R-:W-:Y:S11]  /*7120*/  UIADD3.X UR5, UPT, UPT, URZ, UR55, URZ, UP0, !UPT ;  /* 0x00000037ff057290 */ /* 0x000ff600087fe4ff */
[----:B------:R-:W-:Y:S01]  /*7130*/  @!UPT UIADD3 URZ, UPT, UPT, URZ, URZ, URZ ;  /* 0x000000fffffff290 */ /* 0x000fe2000fffe0ff */
[----:B------:R2:W-:Y:S01]  /*7140*/  UTMASTG.3D [UR48], [UR4] ;  /* 0x00000030040073b5 */ /* 0x0005e20008010000 */
[----:B------:R0:W-:Y:S01]  /*7150*/  UTMACMDFLUSH ;  /* 0x00000000000079b7 */ /* 0x0001e20000000000 */
[----:B--2---:R-:W-:Y:S04]  /*7160*/  DEPBAR.LE SB0, 0x1 ;  /* 0x000080400000791a */ /* 0x004fe80000000000 */
.L_x_108:
[----:B------:R-:W-:Y:S05]  /*7170*/  BSYNC.RECONVERGENT B0 ;  /* 0x0000000000007941 */ /* 0x000fea0003800200 */
.L_x_107:
[----:B------:R-:W-:Y:S01]  /*7180*/  BAR.SYNC.DEFER_BLOCKING 0x1, 0x80 ;  /* 0x0042000000007b1d */ /* 0x000fe20000010000 */
[----:B------:R-:W-:Y:S01]  /*7190*/  ISETP.NE.AND P1, PT, R81, RZ, PT ;  /* 0x000000ff5100720c */ /* 0x000fe20003f25270 */
[----:B------:R-:W-:Y:S01]  /*71a0*/  UISETP.NE.AND UP0, UPT, UR53, URZ, UPT ;  /* 0x000000ff3500728c */ /* 0x000fe2000bf05270 */
[----:B------:R-:W-:Y:S11]  /*71b0*/  LEA R3, R88, UR43, 0x3 ;  /* 0x0000002b58037c11 */ /* 0x000ff6000f8e18ff */
[----:B------:R-:W-:Y:S01]  /*71c0*/  @P1 SHF.L.U32 R2, RZ, 0x1f, RZ ;  /* 0x0000001fff021819 */ /* 0x000fe200000006ff */
[----:B------:R-:W-:Y:S06]  /*71d0*/  BRA.U !UP0, `(.L_x_109) ;  /* 0x0000000108247547 */ /* 0x000fec000b800000 */
[----:B------:R-:W-:Y:S01]  /*71e0*/  IMAD.U32 R5, RZ, RZ, UR47 ;  /* 0x0000002fff057e24 */ /* 0x000fe2000f8e00ff */
[----:B------:R-:W-:Y:S01]  /*71f0*/  MOV R0, UR52 ;  /* 0x0000003400007c02 */ /* 0x000fe20008000f00 */
[----:B------:R-:W-:Y:S03]  /*7200*/  UIADD3 UR4, UPT, UPT, UR47, 0x1, URZ ;  /* 0x000000012f047890 */ /* 0x000fe6000fffe0ff */
[----:B------:R-:W-:Y:S01]  /*7210*/  @P1 LEA R5, R5, UR43, 0x3 ;  /* 0x0000002b05051c11 */ /* 0x000fe2000f8e18ff */
[----:B------:R-:W-:Y:S04]  /*7220*/  UISETP.NE.AND UP0, UPT, UR4, 0x4, UPT ;  /* 0x000000040400788c */ /* 0x000fe8000bf05270 */
[----:B------:R-:W-:Y:S01]  /*7230*/  @P1 VIADD R5, R5, 0x40 ;  /* 0x0000004005051836 */ /* 0x000fe20000000000 */
[----:B------:R-:W-:Y:S04]  /*7240*/  USEL UR47, UR4, URZ, UP0 ;  /* 0x000000ff042f7287 */ /* 0x000fe80008000000 */
[----:B------:R-:W-:Y:S04]  /*7250*/  @P1 PRMT R0, R0, 0x654, R5 ;  /* 0x0000065400001816 */ /* 0x000fe80000000005 */
[----:B------:R2:W-:Y:S04]  /*7260*/  @P1 SYNCS.ARRIVE.TRANS64.RED.A1T0 RZ, [R0+URZ], RZ ;  /* 0x000000ff00ff19a7 */ /* 0x0005e800081004ff */
.L_x_109:
[----:B------:R-:W3:Y:S01]  /*7270*/  @P1 SYNCS.PHASECHK.TRANS64.TRYWAIT P0, [R3+URZ+0x20], R2 ;  /* 0x00002002030015a7 */ /* 0x000ee200080011ff */
[----:B------:R-:W-:Y:S01]  /*7280*/  BSSY B1, `(.L_x_110) ;  /* 0x0000017000017945 */ /* 0x000fe20003800000 */
[----:B---3--:R-:W-:Y:S03]  /*7290*/  @P1 SEL R90, RZ, 0x1, !P0 ;  /* 0x00000001ff5a1807 */ /* 0x008fe60004000000 */
[----:B------:R-:W-:Y:S05]  /*72a0*/  @!P1 BRA `(.L_x_111) ;  /* 0x0000000000509947 */ /* 0x000fea0003800000 */
[----:B------:R-:W-:Y:S01]  /*72b0*/  ISETP.NE.AND P1, PT, R91, RZ, PT ;  /* 0x000000ff5b00720c */ /* 0x000fe20003f25270 */
[----:B------:R-:W-:Y:S01]  /*72c0*/  BSSY B0, `(.L_x_112) ;  /* 0x000000a000007945 */ /* 0x000fe20003800000 */
[----:B------:R-:W-:Y:S11]  /*72d0*/  ISETP.NE.AND P0, PT, R90, RZ, PT ;  /* 0x000000ff5a00720c */ /* 0x000ff60003f05270 */
[----:B------:R-:W-:Y:S04]  /*72e0*/  @P1 IMAD R4, R88, 0x2000, R89 ;  /* 0x0000200058041824 */ /* 0x000fe800078e0259 */
[----:B------:R-:W-:Y:S05]  /*72f0*/  @P1 VIADD R2, R4, UR43 ;  /* 0x0000002b04021c36 */ /* 0x000fea0008000000 */
[----:B------:R-:W-:Y:S01]  /*7300*/  @P1 IADD3 R5, PT, PT, R87, R2, RZ ;  /* 0x0000000257051210 */ /* 0x000fe20007ffe0ff */
[----:B------:R-:W-:Y:S01]  /*7310*/  @P1 IMAD.IADD R2, R74, 0x1, R2 ;  /* 0x000000014a021824 */ /* 0x000fe200078e0202 */
[----:B------:R-:W-:Y:S06]  /*7320*/  @P0 BRA `(.L_x_113) ;  /* 0x00000000000c0947 */ /* 0x000fec0003800000 */
[----:B--2---:R-:W-:Y:S04]  /*7330*/  SHF.L.U32 R0, RZ, 0x1f, RZ ;  /* 0x0000001fff007819 */ /* 0x004fe800000006ff */
[----:B------:R-:W2:Y:S02]  /*7340*/  SYNCS.PHASECHK.TRANS64.TRYWAIT P0, [R3+URZ+0x20], R0 ;  /* 0x00002000030075a7 */ /* 0x000ea400080011ff */
[----:B--2---:R-:W-:Y:S05]  /*7350*/  @!P0 BRA `(.L_x_114) ;  /* 0x0000004000b88947 */ /* 0x004fea0003800000 */
.L_x_113:
[----:B------:R-:W-:Y:S05]  /*7360*/  BSYNC B0 ;  /* 0x0000000000007941 */ /* 0x000fea0003800000 */
.L_x_112:
[----:B------:R-:W-:Y:S02]  /*7370*/  ISETP.NE.AND P0, PT, R91, RZ, PT ;  /* 0x000000ff5b00720c */ /* 0x000fe40003f05270 */
[----:B------:R-:W-:Y:S11]  /*7380*/  IADD3 R88, PT, PT, R88, 0x1, RZ ;  /* 0x0000000158587810 */ /* 0x000ff60007ffe0ff */
[----:B--2---:R-:W-:Y:S01]  /*7390*/  @P0 IMAD.IADD R0, R74, 0x1, R5 ;  /* 0x000000014a000824 */ /* 0x004fe200078e0205 */
[----:B------:R-:W-:Y:S05]  /*73a0*/  @P0 WARPSYNC.ALL ;  /* 0x0000000000000948 */ /* 0x000fea0003800000 */
[----:B------:R3:W4:Y:S04]  /*73b0*/  @P0 LDSM.16.M88.4 R44, [R4+UR43+0x400] ;  /* 0x0004002b042c083b */ /* 0x0007280008000200 */
[----:B------:R3:W2:Y:S04]  /*73c0*/  @P0 LDSM.16.M88.4 R48, [R2+0x400] ;  /* 0x000400000230083b */ /* 0x0006a80000000200 */
[----:B------:R3:W1:Y:S04]  /*73d0*/  @P0 LDSM.16.M88.4 R52, [R5+0x400] ;  /* 0x000400000534083b */ /* 0x0006680000000200 */
[----:B------:R3:W1:Y:S02]  /*73e0*/  @P0 LDSM.16.M88.4 R56, [R0+0x400] ;  /* 0x000400000038083b */ /* 0x0006640000000200 */
.L_x_111:
[----:B------:R-:W-:Y:S05]  /*73f0*/  BSYNC B1 ;  /* 0x0000000000017941 */ /* 0x000fea0003800000 */
.L_x_110:
[----:B--23--:R-:W-:Y:S05]  /*7400*/  VIADD R0, R25, 0x20 ;  /* 0x0000002019007836 */ /* 0x00cfea0000000000 */
[----:B------:R-:W-:Y:S04]  /*7410*/  SHF.R.U32.HI R0, RZ, 0x15, R0 ;  /* 0x00000015ff007819 */ /* 0x000fe80000011600 */
[----:B------:R-:W-:Y:S11]  /*7420*/  LOP3.LUT P0, RZ, R0, 0x3, R65, 0x48, !PT ;  /* 0x0000000300ff7812 */ /* 0x000ff60007804841 */
[----:B------:R-:W-:Y:S02]  /*7430*/  @!UPT UIADD3 URZ, UPT, UPT, URZ, URZ, URZ ;  /* 0x000000fffffff290 */ /* 0x000fe4000fffe0ff */
[----:B------:R-:W-:Y:S05]  /*7440*/  @!P0 BRA `(.L_x_115) ;  /* 0x0000000000408947 */ /* 0x000fea0003800000 */
[----:B------:R-:W2:Y:S01]  /*7450*/  LDCU.64 UR8, c[0x4][0x70] ;  /* 0x01000e00ff0877ac */ /* 0x000ea20008000a00 */
[----:B------:R-:W-:Y:S01]  /*7460*/  MOV R3, 0x0 ;  /* 0x0000000000037802 */ /* 0x000fe20000000f00 */
[----:B------:R-:W-:Y:S02]  /*7470*/  HFMA2 R12, -RZ, RZ, 0, 5.9604644775390625e-08 ;  /* 0x00000001ff0c7431 */ /* 0x000fe400000001ff */
[----:B------:R-:W-:Y:S02]  /*7480*/  IMAD.MOV.U32 R8, RZ, RZ, 0x192 ;  /* 0x00000192ff087424 */ /* 0x000fe400078e00ff */
[----:B------:R-:W-:Y:S01]  /*7490*/  IMAD.MOV.U32 R13, RZ, RZ, RZ ;  /* 0x000000ffff0d7224 */ /* 0x000fe200078e00ff */
[----:B------:R-:W3:Y:S01]  /*74a0*/  LDCU.64 UR6, c[0x4][0x78] ;  /* 0x01000f00ff0677ac */ /* 0x000ee20008000a00 */
[----:B------:R-:W1:Y:S01]  /*74b0*/  LDC.64 R2, c[0x4][R3] ;  /* 0x0100000003027b82 */ /* 0x000e620000000a00 */
[----:B------:R-:W5:Y:S01]  /*74c0*/  LDCU.64 UR4, c[0x4][0x10] ;  /* 0x01000200ff0477ac */ /* 0x000f620008000a00 */
[----:B--2---:R-:W-:Y:S01]  /*74d0*/  MOV R5, UR9 ;  /* 0x0000000900057c02 */ /* 0x004fe20008000f00 */
[----:B------:R-:W-:Y:S01]  /*74e0*/  IMAD.U32 R4, RZ, RZ, UR8 ;  /* 0x00000008ff047e24 */ /* 0x000fe2000f8e00ff */
[----:B---3--:R-:W-:Y:S01]  /*74f0*/  MOV R7, UR7 ;  /* 0x0000000700077c02 */ /* 0x008fe20008000f00 */
[----:B------:R-:W-:Y:S01]  /*7500*/  IMAD.U32 R6, RZ, RZ, UR6 ;  /* 0x00000006ff067e24 */ /* 0x000fe2000f8e00ff */
[----:B-----5:R-:W-:Y:S01]  /*7510*/  MOV R11, UR5 ;  /* 0x00000005000b7c02 */ /* 0x020fe20008000f00 */
[----:B------:R-:W-:Y:S02]  /*7520*/  IMAD.U32 R10, RZ, RZ, UR4 ;  /* 0x00000004ff0a7e24 */ /* 0x000fe4000f8e00ff */
[----:B------:R-:W-:Y:S07]  /*7530*/  LEPC R20, `(.L_x_115) ;  /* 0x000000001014794e */ /* 0x000fee0000000000 */
[----:B-1--4-:R-:W-:Y:S05]  /*7540*/  CALL.ABS.NOINC R2 ;  /* 0x0000000002007343 */ /* 0x012fea0003c00000 */
.L_x_115:
[----:B------:R-:W-:Y:S05]  /*7550*/  WARPSYNC.ALL ;  /* 0x0000000000007948 */ /* 0x000fea0003800000 */
[----:B------:R-:W-:Y:S01]  /*7560*/  R2UR UR4, R25 ;  /* 0x00000000190472ca */ /* 0x000fe200000e0000 */
[----:B------:R-:W-:Y:S01]  /*7570*/  BSSY.RECONVERGENT B0, `(.L_x_116) ;  /* 0x0000040000007945 */ /* 0x000fe20003800200 */
[----:B------:R-:W-:Y:S02]  /*7580*/  ISETP.NE.AND P6, PT, R81, RZ, PT ;  /* 0x000000ff5100720c */ /* 0x000fe40003fc5270 */
[----:B------:R-:W-:Y:S02]  /*7590*/  ISETP.NE.AND P0, PT, R76, RZ, PT ;  /* 0x000000ff4c00720c */ /* 0x000fe40003f05270 */
[----:B------:R-:W-:Y:S02]  /*75a0*/  MOV R21, UR47 ;  /* 0x0000002f00157c02 */ /* 0x000fe40008000f00 */
[----:B------:R-:W-:Y:S05]  /*75b0*/  MOV R20, UR52 ;  /* 0x0000003400147c02 */ /* 0x000fea0008000f00 */
[----:B------:R-:W2:Y:S02]  /*75c0*/  LDTM.16dp128bit.x8 R4, tmem[UR4+0x20] ;  /* 0x00002004000479ee */ /* 0x000ea40008180000 */
[----:B------:R-:W-:Y:S02]  /*75d0*/  @P6 LEA R21, R21, UR43, 0x3 ;  /* 0x0000002b15156c11 */ /* 0x000fe4000f8e18ff */
[----:B------:R-:W-:Y:S02]  /*75e0*/  @P6 SHF.L.U32 R92, RZ, 0x1f, RZ ;  /* 0x0000001fff5c6819 */ /* 0x000fe400000006ff */
[----:B------:R-:W-:Y:S04]  /*75f0*/  @P6 IADD3 R21, PT, PT, R21, 0x40, RZ ;  /* 0x0000004015156810 */ /* 0x000fe80007ffe0ff */
[----:B------:R-:W-:Y:S02]  /*7600*/  @P6 PRMT R20, R20, 0x654, R21 ;  /* 0x0000065414146816 */ /* 0x000fe40000000015 */
[----:B------:R-:W-:Y:S01]  /*7610*/  LEA R21, R88, UR43, 0x3 ;  /* 0x0000002b58157c11 */ /* 0x000fe2000f8e18ff */
[C---:B--2---:R-:W-:Y:S01]  /*7620*/  FMUL R3, R24.reuse, R4 ;  /* 0x0000000418037220 */ /* 0x044fe20000400000 */
[C---:B------:R-:W-:Y:S01]  /*7630*/  FMUL R0, R24.reuse, R5 ;  /* 0x0000000518007220 */ /* 0x040fe20000400000 */
[C---:B------:R-:W-:Y:S01]  /*7640*/  FMUL R5, R24.reuse, R6 ;  /* 0x0000000618057220 */ /* 0x040fe20000400000 */
[----:B------:R-:W-:Y:S01]  /*7650*/  FMUL R2, R24, R7 ;  /* 0x0000000718027220 */ /* 0x000fe20000400000 */
[----:B-1--4-:R-:W-:Y:S01]  /*7660*/  FFMA R28, R26, R44, R3 ;  /* 0x0000002c1a1c7223 */ /* 0x012fe20000000003 */
        /* <DEDUP_REMOVED lines=28> */
[----:B------:R1:W-:Y:S01]  /*7830*/  STSM.16.M88.4 [R83+0x2000], R36 ;  /* 0x0020002453007844 */ /* 0x0003e20000000200 */
[----:B------:R-:W-:Y:S05]  /*7840*/  FFMA R43, R26, R59, R14 ;  /* 0x0000003b1a2b7223 */ /* 0x000fea000000000e */
[----:B------:R1:W-:Y:S01]  /*7850*/  STSM.16.M88.4 [R85+0x2000], R40 ;  /* 0x0020002855007844 */ /* 0x0003e20000000200 */
        /* <DEDUP_REMOVED lines=8> */
[----:B------:R-:W-:Y:S02]  /*78e0*/  UIADD3 UR4, UP0, UPT, UR54, 0x680, URZ ;  /* 0x0000068036047890 */ /* 0x000fe4000ff1e0ff */
[----:B------:R-:W-:Y:S02]  /*78f0*/  UIADD3 UR9, UPT, UPT, UR49, 0x20, URZ ;  /* 0x0000002031097890 */ /* 0x000fe4000fffe0ff */
[----:B------:R-:W-:Y:S02]  /*7900*/  UIADD3 UR8, UPT, UPT, UR43, 0x2400, URZ ;  /* 0x000024002b087890 */ /* 0x000fe4000fffe0ff */
[----:B------:R-:W-:Y:S01]  /*7910*/  UIADD3.X UR5, UPT, UPT, URZ, UR55, URZ, UP0, !UPT ;  /* 0x00000037ff057290 */ /* 0x000fe200087fe4ff */
[----:B------:R-:W-:Y:S01]  /*7920*/  UMOV UR10, UR50 ;  /* 0x00000032000a7c82 */ /* 0x000fe20008000000 */
[----:B------:R-:W-:Y:S07]  /*7930*/  UMOV UR11, UR36 ;  /* 0x00000024000b7c82 */ /* 0x000fee0008000000 */
[----:B------:R2:W-:Y:S01]  /*7940*/  UTMASTG.3D [UR8], [UR4] ;  /* 0x00000008040073b5 */ /* 0x0005e20008010000 */
[----:B------:R0:W-:Y:S01]  /*7950*/  UTMACMDFLUSH ;  /* 0x00000000000079b7 */ /* 0x0001e20000000000 */
[----:B--2---:R-:W-:Y:S04]  /*7960*/  DEPBAR.LE SB0, 0x1 ;  /* 0x000080400000791a */ /* 0x004fe80000000000 */
.L_x_117:
[----:B------:R-:W-:Y:S05]  /*7970*/  BSYNC.RECONVERGENT B0 ;  /* 0x0000000000007941 */ /* 0x000fea0003800200 */
.L_x_116:
[----:B------:R-:W-:Y:S01]  /*7980*/  BAR.SYNC.DEFER_BLOCKING 0x1, 0x80 ;  /* 0x0042000000007b1d */ /* 0x000fe20000010000 */
[----:B------:R-:W-:Y:S04]  /*7990*/  UIADD3 UR4, UPT, UPT, UR47, 0x1, URZ ;  /* 0x000000012f047890 */ /* 0x000fe8000fffe0ff */
[----:B------:R-:W-:Y:S04]  /*79a0*/  UISETP.NE.AND UP0, UPT, UR4, 0x4, UPT ;  /* 0x000000040400788c */ /* 0x000fe8000bf05270 */
[----:B------:R-:W-:Y:S01]  /*79b0*/  USEL UR46, UR4, URZ, UP0 ;  /* 0x000000ff042e7287 */ /* 0x000fe20008000000 */
[----:B------:R2:W-:Y:S01]  /*79c0*/  @P6 SYNCS.ARRIVE.TRANS64.RED.A1T0 RZ, [R20+URZ], RZ ;  /* 0x000000ff14ff69a7 */ /* 0x0005e200081004ff */
[----:B------:R-:W-:Y:S01]  /*79d0*/  BSSY B1, `(.L_x_118) ;  /* 0x0000018000017945 */ /* 0x000fe20003800000 */
[----:B------:R-:W3:Y:S02]  /*79e0*/  @P6 SYNCS.PHASECHK.TRANS64.TRYWAIT P0, [R21+URZ+0x20], R92 ;  /* 0x0000205c150065a7 */ /* 0x000ee400080011ff */
[----:B---3--:R-:W-:Y:S01]  /*79f0*/  @P6 SEL R90, RZ, 0x1, !P0 ;  /* 0x00000001ff5a6807 */ /* 0x008fe20004000000 */
[----:B--2---:R-:W-:Y:S06]  /*7a00*/  @!P6 BRA `(.L_x_119) ;  /* 0x000000000050e947 */ /* 0x004fec0003800000 */
        /* <DEDUP_REMOVED lines=8> */
[----:B------:R-:W-:Y:S04]  /*7a90*/  SHF.L.U32 R4, RZ, 0x1f, RZ ;  /* 0x0000001fff047819 */ /* 0x000fe800000006ff */
[----:B------:R-:W2:Y:S02]  /*7aa0*/  SYNCS.PHASECHK.TRANS64.TRYWAIT P0, [R21+URZ+0x20], R4 ;  /* 0x00002004150075a7 */ /* 0x000ea400080011ff */
[----:B--2---:R-:W-:Y:S05]  /*7ab0*/  @!P0 BRA `(.L_x_122) ;  /* 0x0000003800f48947 */ /* 0x004fea0003800000 */
.L_x_121:
[----:B------:R-:W-:Y:S05]  /*7ac0*/  BSYNC B0 ;  /* 0x0000000000007941 */ /* 0x000fea0003800000 */
.L_x_120:
[----:B------:R-:W-:Y:S02]  /*7ad0*/  ISETP.NE.AND P0, PT, R91, RZ, PT ;  /* 0x000000ff5b00720c */ /* 0x000fe40003f05270 */
[----:B------:R-:W-:Y:S11]  /*7ae0*/  IADD3 R88, PT, PT, R88, 0x1, RZ ;  /* 0x0000000158587810 */ /* 0x000ff60007ffe0ff */
[----:B--2---:R-:W-:Y:S01]  /*7af0*/  @P0 IMAD.IADD R4, R74, 0x1, R3 ;  /* 0x000000014a040824 */ /* 0x004fe200078e0203 */
[----:B------:R-:W-:Y:S05]  /*7b00*/  @P0 WARPSYNC.ALL ;  /* 0x0000000000000948 */ /* 0x000fea0003800000 */
[----:B------:R2:W3:Y:S04]  /*7b10*/  @P0 LDSM.16.M88.4 R44, [R2+UR43+0x400] ;  /* 0x0004002b022c083b */ /* 0x0004e80008000200 */
[----:B------:R2:W4:Y:S04]  /*7b20*/  @P0 LDSM.16.M88.4 R48, [R0+0x400] ;  /* 0x000400000030083b */ /* 0x0005280000000200 */
[----:B------:R2:W1:Y:S04]  /*7b30*/  @P0 LDSM.16.M88.4 R52, [R3+0x400] ;  /* 0x000400000334083b */ /* 0x0004680000000200 */
[----:B------:R2:W1:Y:S02]  /*7b40*/  @P0 LDSM.16.M88.4 R56, [R4+0x400] ;  /* 0x000400000438083b */ /* 0x0004640000000200 */
.L_x_119:
[----:B------:R-:W-:Y:S05]  /*7b50*/  BSYNC B1 ;  /* 0x0000000000017941 */ /* 0x000fea0003800000 */
.L_x_118:
[----:B--2---:R-:W-:Y:S05]  /*7b60*/  VIADD R0, R25, 0x40 ;  /* 0x0000004019007836 */ /* 0x004fea0000000000 */
        /* <DEDUP_REMOVED lines=9> */
[----:B------:R-:W5:Y:S01]  /*7c00*/  LDCU.64 UR6, c[0x4][0x78] ;  /* 0x01000f00ff0677ac */ /* 0x000f620008000a00 */
[----:B------:R-:W1:Y:S01]  /*7c10*/  LDC.64 R2, c[0x4][R3] ;  /* 0x0100000003027b82 */ /* 0x000e620000000a00 */
[----:B------:R-:W3:Y:S01]  /*7c20*/  LDCU.64 UR4, c[0x4][0x10] ;  /* 0x01000200ff0477ac */ /* 0x000ee20008000a00 */
[----:B--2---:R-:W-:Y:S01]  /*7c30*/  MOV R5, UR9 ;  /* 0x0000000900057c02 */ /* 0x004fe20008000f00 */
[----:B------:R-:W-:Y:S01]  /*7c40*/  IMAD.U32 R4, RZ, RZ, UR8 ;  /* 0x00000008ff047e24 */ /* 0x000fe2000f8e00ff */
[----:B-----5:R-:W-:Y:S01]  /*7c50*/  MOV R7, UR7 ;  /* 0x0000000700077c02 */ /* 0x020fe20008000f00 */
[----:B------:R-:W-:Y:S01]  /*7c60*/  IMAD.U32 R6, RZ, RZ, UR6 ;  /* 0x00000006ff067e24 */ /* 0x000fe2000f8e00ff */
[----:B---3--:R-:W-:Y:S01]  /*7c70*/  MOV R11, UR5 ;  /* 0x00000005000b7c02 */ /* 0x008fe20008000f00 */
[----:B------:R-:W-:Y:S02]  /*7c80*/  IMAD.U32 R10, RZ, RZ, UR4 ;  /* 0x00000004ff0a7e24 */ /* 0x000fe4000f8e00ff */
[----:B------:R-:W-:Y:S07]  /*7c90*/  LEPC R20, `(.L_x_123) ;  /* 0x000000001014794e */ /* 0x000fee0000000000 */
[----:B-1--4-:R-:W-:Y:S05]  /*7ca0*/  CALL.ABS.NOINC R2 ;  /* 0x0000000002007343 */ /* 0x012fea0003c00000 */
.L_x_123:
        /* <DEDUP_REMOVED lines=17> */
[----:B-1-3--:R-:W-:Y:S01]  /*7dc0*/  FFMA R28, R26, R44, R3 ;  /* 0x0000002c1a1c7223 */ /* 0x00afe20000000003 */
[----:B------:R-:W-:Y:S01]  /*7dd0*/  FMUL R7, R24, R8 ;  /* 0x0000000818077220 */ /* 0x000fe20000400000 */
[----:B------:R-:W-:Y:S01]  /*7de0*/  FFMA R29, R26, R45, R0 ;  /* 0x0000002d1a1d7223 */ /* 0x000fe20000000000 */
[----:B------:R-:W-:Y:S01]  /*7df0*/  FMUL R4, R24, R9 ;  /* 0x0000000918047220 */ /* 0x000fe20000400000 */
[----:B------:R-:W-:Y:S01]  /*7e00*/  FFMA R30, R26, R46, R5 ;  /* 0x0000002e1a1e7223 */ /* 0x000fe20000000005 */
[----:B------:R-:W-:Y:S01]  /*7e10*/  FMUL R9, R24, R10 ;  /* 0x0000000a18097220 */ /* 0x000fe20000400000 */
[----:B------:R-:W-:Y:S01]  /*7e20*/  FFMA R31, R26, R47, R2 ;  /* 0x0000002f1a1f7223 */ /* 0x000fe20000000002 */
[----:B------:R-:W-:Y:S01]  /*7e30*/  FMUL R6, R24, R11 ;  /* 0x0000000b18067220 */ /* 0x000fe20000400000 */
[----:B----4-:R-:W-:Y:S01]  /*7e40*/  FFMA R32, R26, R48, R7 ;  /* 0x000000301a207223 */ /* 0x010fe20000000007 */
        /* <DEDUP_REMOVED lines=40> */
.L_x_125:
[----:B------:R-:W-:Y:S05]  /*80d0*/  BSYNC.RECONVERGENT B0 ;  /* 0x0000000000007941 */ /* 0x000fea0003800200 */
.L_x_124:
[----:B------:R-:W-:Y:S01]  /*80e0*/  BAR.SYNC.DEFER_BLOCKING 0x1, 0x80 ;  /* 0x0042000000007b1d */ /* 0x000fe20000010000 */
[----:B------:R-:W-:Y:S01]  /*80f0*/  UIADD3 UR4, UPT, UPT, UR46, 0x1, URZ ;  /* 0x000000012e047890 */ /* 0x000fe2000fffe0ff */
[----:B------:R-:W-:Y:S03]  /*8100*/  HFMA2 R92, -RZ, RZ, 0, 0 ;  /* 0x00000000ff5c7431 */ /* 0x000fe600000001ff */
        /* <DEDUP_REMOVED lines=18> */
.L_x_129:
[----:B------:R-:W-:Y:S05]  /*8230*/  BSYNC B0 ;  /* 0x0000000000007941 */ /* 0x000fea0003800000 */
.L_x_128:
[----:B------:R-:W-:Y:S01]  /*8240*/  ISETP.NE.AND P0, PT, R91, RZ, PT ;  /* 0x000000ff5b00720c */ /* 0x000fe20003f05270 */
[----:B------:R-:W-:Y:S11]  /*8250*/  VIADD R88, R88, 0x1 ;  /* 0x0000000158587836 */ /* 0x000ff60000000000 */
[----:B------:R-:W-:Y:S01]  /*8260*/  @!UPT UIADD3 URZ, UPT, UPT, URZ, URZ, URZ ;  /* 0x000000fffffff290 */ /* 0x000fe2000fffe0ff */
[----:B--2---:R-:W-:Y:S01]  /*8270*/  @P0 IMAD.IADD R4, R74, 0x1, R3 ;  /* 0x000000014a040824 */ /* 0x004fe200078e0203 */
[----:B------:R-:W-:Y:S05]  /*8280*/  @P0 WARPSYNC.ALL ;  /* 0x0000000000000948 */ /* 0x000fea0003800000 */
[----:B------:R2:W3:Y:S04]  /*8290*/  @P0 LDSM.16.M88.4 R44, [R2+UR43+0x400] ;  /* 0x0004002b022c083b */ /* 0x0004e80008000200 */
[----:B------:R2:W4:Y:S04]  /*82a0*/  @P0 LDSM.16.M88.4 R48, [R0+0x400] ;  /* 0x000400000030083b */ /* 0x0005280000000200 */
[----:B------:R2:W1:Y:S04]  /*82b0*/  @P0 LDSM.16.M88.4 R52, [R3+0x400] ;  /* 0x000400000334083b */ /* 0x0004680000000200 */
[----:B------:R2:W1:Y:S01]  /*82c0*/  @P0 LDSM.16.M88.4 R56, [R4+0x400] ;  /* 0x000400000438083b */ /* 0x0004620000000200 */
[C---:B------:R-:W-:Y:S04]  /*82d0*/  ISETP.NE.AND P0, PT, R88.reuse, 0x4, PT ;  /* 0x000000045800780c */ /* 0x040fe80003f05270 */
[----:B------:R-:W-:Y:S02]  /*82e0*/  SEL R88, R88, RZ, P0 ;  /* 0x000000ff58587207 */ /* 0x000fe40000000000 */
[----:B------:R-:W-:Y:S02]  /*82f0*/  SEL R92, RZ, 0x1, P0 ;  /* 0x00000001ff5c7807 */ /* 0x000fe40000000000 */
.L_x_127:
[----:B------:R-:W-:Y:S05]  /*8300*/  BSYNC B1 ;  /* 0x0000000000017941 */ /* 0x000fea0003800000 */
.L_x_126:
        /* <DEDUP_REMOVED lines=21> */
.L_x_131:
        /* <DEDUP_REMOVED lines=9> */
[----:B------:R-:W-:Y:S02]  /*84f0*/  @P6 SHF.L.U32 R93, R92, 0x1f, RZ ;  /* 0x0000001f5c5d6819 */ /* 0x000fe400000006ff */
        /* <DEDUP_REMOVED lines=56> */
.L_x_133:
[----:B------:R-:W-:Y:S05]  /*8880*/  BSYNC.RECONVERGENT B0 ;  /* 0x0000000000007941 */ /* 0x000fea0003800200 */
.L_x_132:
        /* <DEDUP_REMOVED lines=17> */
[----:B------:R-:W-:Y:S04]  /*89a0*/  SHF.L.U32 R4, R92, 0x1f, RZ ;  /* 0x0000001f5c047819 */ /* 0x000fe800000006ff */
[----:B------:R-:W2:Y:S02]  /*89b0*/  SYNCS.PHASECHK.TRANS64.TRYWAIT P0, [R21+URZ+0x20], R4 ;  /* 0x00002004150075a7 */ /* 0x000ea400080011ff */
[----:B--2---:R-:W-:Y:S05]  /*89c0*/  @!P0 BRA `(.L_x_138) ;  /* 0x0000002c00588947 */ /* 0x004fea0003800000 */
.L_x_137:
[----:B------:R-:W-:Y:S05]  /*89d0*/  BSYNC B0 ;  /* 0x0000000000007941 */ /* 0x000fea0003800000 */
.L_x_136:
        /* <DEDUP_REMOVED lines=10> */
[----:B------:R-:W-:Y:S02]  /*8a80*/  SEL R5, RZ, 0x1, P0 ;  /* 0x00000001ff057807 */ /* 0x000fe40000000000 */
[----:B------:R-:W-:Y:S02]  /*8a90*/  SEL R88, R88, RZ, P0 ;  /* 0x000000ff58587207 */ /* 0x000fe40000000000 */
[----:B------:R-:W-:Y:S02]  /*8aa0*/  LOP3.LUT R92, R92, R5, RZ, 0x3c, !PT ;  /* 0x000000055c5c7212 */ /* 0x000fe400078e3cff */
.L_x_135:
[----:B------:R-:W-:Y:S05]  /*8ab0*/  BSYNC B1 ;  /* 0x0000000000017941 */ /* 0x000fea0003800000 */
.L_x_134:
        /* <DEDUP_REMOVED lines=21> */
.L_x_139:
        /* <DEDUP_REMOVED lines=57> */
[----:B------:R-:W-:Y:S02]  /*8fa0*/  UIADD3 UR4, UPT, UPT, UR43, 0x400, URZ ;  /* 0x000004002b047890 */ /* 0x000fe4000fffe0ff */
[----:B------:R-:W-:Y:S01]  /*8fb0*/  UIADD3 UR9, UPT, UPT, UR49, 0x80, URZ ;  /* 0x0000008031097890 */ /* 0x000fe2000fffe0ff */
[----:B------:R-:W-:Y:S01]  /*8fc0*/  UMOV UR10, UR50 ;  /* 0x00000032000a7c82 */ /* 0x000fe20008000000 */
[----:B------:R-:W-:Y:S02]  /*8fd0*/  UMOV UR11, UR36 ;  /* 0x00000024000b7c82 */ /* 0x000fe40008000000 */
        /* <DEDUP_REMOVED lines=8> */
.L_x_141:
[----:B------:R-:W-:Y:S05]  /*9060*/  BSYNC.RECONVERGENT B0 ;  /* 0x0000000000007941 */ /* 0x000fea0003800200 */
.L_x_140:
        /* <DEDUP_REMOVED lines=20> */
.L_x_145:
[----:B------:R-:W-:Y:S05]  /*91b0*/  BSYNC B0 ;  /* 0x0000000000007941 */ /* 0x000fea0003800000 */
.L_x_144:
        /* <DEDUP_REMOVED lines=13> */
.L_x_143:
[----:B------:R-:W-:Y:S05]  /*9290*/  BSYNC B1 ;  /* 0x0000000000017941 */ /* 0x000fea0003800000 */
.L_x_142:
        /* <DEDUP_REMOVED lines=21> */
.L_x_147:
        /* <DEDUP_REMOVED lines=66> */
.L_x_149:
[----:B------:R-:W-:Y:S05]  /*9810*/  BSYNC.RECONVERGENT B0 ;  /* 0x0000000000007941 */ /* 0x000fea0003800200 */
.L_x_148:
        /* <DEDUP_REMOVED lines=20> */
.L_x_153:
[----:B------:R-:W-:Y:S05]  /*9960*/  BSYNC B0 ;  /* 0x0000000000007941 */ /* 0x000fea0003800000 */
.L_x_152:
        /* <DEDUP_REMOVED lines=13> */
.L_x_151:
[----:B------:R-:W-:Y:S05]  /*9a40*/  BSYNC B1 ;  /* 0x0000000000017941 */ /* 0x000fea0003800000 */
.L_x_150:
        /* <DEDUP_REMOVED lines=21> */
.L_x_155:
        /* <DEDUP_REMOVED lines=66> */
.L_x_157:
[----:B------:R-:W-:Y:S05]  /*9fc0*/  BSYNC.RECONVERGENT B0 ;  /* 0x0000000000007941 */ /* 0x000fea0003800200 */
.L_x_156:
        /* <DEDUP_REMOVED lines=20> */
.L_x_161:
[----:B------:R-:W-:Y:S05]  /*a110*/  BSYNC B0 ;  /* 0x0000000000007941 */ /* 0x000fea0003800000 */
.L_x_160:
[----:B------:R-:W-:Y:S11]  /*a120*/  ISETP.NE.AND P0, PT, R91, RZ, PT ;  /* 0x000000ff5b00720c */ /* 0x000ff60003f05270 */
[----:B------:R-:W-:Y:S02]  /*a130*/  @!UPT UIADD3 URZ, UPT, UPT, URZ, URZ, URZ ;  /* 0x000000fffffff290 */ /* 0x000fe4000fffe0ff */
[----:B------:R-:W-:Y:S01]  /*a140*/  @P0 IADD3 R2, PT, PT, R74, R87, RZ ;  /* 0x000000574a020210 */ /* 0x000fe20007ffe0ff */
[----:B------:R-:W-:Y:S05]  /*a150*/  @P0 WARPSYNC.ALL ;  /* 0x0000000000000948 */ /* 0x000fea0003800000 */
[----:B------:R3:W4:Y:S04]  /*a160*/  @P0 LDSM.16.M88.4 R44, [R88+UR43+0x400] ;  /* 0x0004002b582c083b */ /* 0x0007280008000200 */
[----:B------:R3:W1:Y:S04]  /*a170*/  @P0 LDSM.16.M88.4 R48, [R0+0x400] ;  /* 0x000400000030083b */ /* 0x0006680000000200 */
[----:B------:R3:W1:Y:S04]  /*a180*/  @P0 LDSM.16.M88.4 R52, [R87+0x400] ;  /* 0x000400005734083b */ /* 0x0006680000000200 */
[----:B------:R3:W1:Y:S02]  /*a190*/  @P0 LDSM.16.M88.4 R56, [R2+0x400] ;  /* 0x000400000238083b */ /* 0x0006640000000200 */
.L_x_159:
[----:B------:R-:W-:Y:S05]  /*a1a0*/  BSYNC B1 ;  /* 0x0000000000017941 */ /* 0x000fea0003800000 */
.L_x_158:
[----:B---3--:R-:W-:Y:S05]  /*a1b0*/  VIADD R0, R25, 0xe0 ;  /* 0x000000e019007836 */ /* 0x008fea0000000000 */
[----:B------:R-:W-:Y:S04]  /*a1c0*/  SHF.R.U32.HI R0, RZ, 0x15, R0 ;  /* 0x00000015ff007819 */ /* 0x000fe80000011600 */
[----:B------:R-:W-:Y:S11]  /*a1d0*/  LOP3.LUT P0, RZ, R0, 0x3, R65, 0x48, !PT ;  /* 0x0000000300ff7812 */ /* 0x000ff60007804841 */
[----:B------:R-:W-:Y:S02]  /*a1e0*/  @!UPT UIADD3 URZ, UPT, UPT, URZ, URZ, URZ ;  /* 0x000000fffffff290 */ /* 0x000fe4000fffe0ff */
[----:B------:R-:W-:Y:S05]  /*a1f0*/  @!P0 BRA `(.L_x_163) ;  /* 0x0000000000408947 */ /* 0x000fea0003800000 */
[----:B------:R-:W3:Y:S01]  /*a200*/  LDCU.64 UR8, c[0x4][0x70] ;  /* 0x01000e00ff0877ac */ /* 0x000ee20008000a00 */
[----:B------:R-:W-:Y:S01]  /*a210*/  MOV R3, 0x0 ;  /* 0x0000000000037802 */ /* 0x000fe20000000f00 */
[----:B------:R-:W-:Y:S02]  /*a220*/  HFMA2 R12, -RZ, RZ, 0, 5.9604644775390625e-08 ;  /* 0x00000001ff0c7431 */ /* 0x000fe400000001ff */
[----:B------:R-:W-:Y:S02]  /*a230*/  IMAD.MOV.U32 R8, RZ, RZ, 0x192 ;  /* 0x00000192ff087424 */ /* 0x000fe400078e00ff */
[----:B------:R-:W-:Y:S01]  /*a240*/  IMAD.MOV.U32 R13, RZ, RZ, RZ ;  /* 0x000000ffff0d7224 */ /* 0x000fe200078e00ff */
[----:B------:R-:W5:Y:S01]  /*a250*/  LDCU.64 UR6, c[0x4][0x78] ;  /* 0x01000f00ff0677ac */ /* 0x000f620008000a00 */
[----:B------:R-:W1:Y:S01]  /*a260*/  LDC.64 R2, c[0x4][R3] ;  /* 0x0100000003027b82 */ /* 0x000e620000000a00 */
[----:B------:R-:W2:Y:S01]  /*a270*/  LDCU.64 UR4, c[0x4][0x10] ;  /* 0x01000200ff0477ac */ /* 0x000ea20008000a00 */
[----:B---3--:R-:W-:Y:S01]  /*a280*/  MOV R5, UR9 ;  /* 0x0000000900057c02 */ /* 0x008fe20008000f00 */
[----:B------:R-:W-:Y:S01]  /*a290*/  IMAD.U32 R4, RZ, RZ, UR8 ;  /* 0x00000008ff047e24 */ /* 0x000fe2000f8e00ff */
[----:B-----5:R-:W-:Y:S01]  /*a2a0*/  MOV R7, UR7 ;  /* 0x0000000700077c02 */ /* 0x020fe20008000f00 */
[----:B------:R-:W-:Y:S01]  /*a2b0*/  IMAD.U32 R6, RZ, RZ, UR6 ;  /* 0x00000006ff067e24 */ /* 0x000fe2000f8e00ff */
[----:B--2---:R-:W-:Y:S01]  /*a2c0*/  MOV R11, UR5 ;  /* 0x00000005000b7c02 */ /* 0x004fe20008000f00 */
[----:B------:R-:W-:Y:S02]  /*a2d0*/  IMAD.U32 R10, RZ, RZ, UR4 ;  /* 0x00000004ff0a7e24 */ /* 0x000fe4000f8e00ff */
[----:B------:R-:W-:Y:S07]  /*a2e0*/  LEPC R20, `(.L_x_163) ;  /* 0x000000001014794e */ /* 0x000fee0000000000 */
[----:B-1--4-:R-:W-:Y:S05]  /*a2f0*/  CALL.ABS.NOINC R2 ;  /* 0x0000000002007343 */ /* 0x012fea0003c00000 */
.L_x_163:
[----:B------:R-:W-:Y:S01]  /*a300*/  ISETP.NE.AND P0, PT, R76, RZ, PT ;  /* 0x000000ff4c00720c */ /* 0x000fe20003f05270 */
[----:B------:R-:W-:Y:S05]  /*a310*/  WARPSYNC.ALL ;  /* 0x0000000000007948 */ /* 0x000fea0003800000 */
[----:B------:R-:W-:Y:S01]  /*a320*/  R2UR UR4, R25 ;  /* 0x00000000190472ca */ /* 0x000fe200000e0000 */
[----:B------:R-:W-:Y:S11]  /*a330*/  BSSY.RECONVERGENT B0, `(.L_x_164) ;  /* 0x000003e000007945 */ /* 0x000ff60003800200 */
[----:B------:R-:W-:Y:S01]  /*a340*/  @!UPT UIADD3 URZ, UPT, UPT, URZ, URZ, URZ ;  /* 0x000000fffffff290 */ /* 0x000fe2000fffe0ff */
[----:B------:R-:W3:Y:S01]  /*a350*/  LDTM.16dp128bit.x8 R4, tmem[UR4+0xe0] ;  /* 0x0000e004000479ee */ /* 0x000ee20008180000 */
[----:B------:R-:W-:Y:S01]  /*a360*/  R2UR UR4, R86 ;  /* 0x00000000560472ca */ /* 0x000fe200000e0000 */
[----:B------:R-:W-:Y:S11]  /*a370*/  NOP ;  /* 0x0000000000007918 */ /* 0x000ff60000000000 */
[----:B------:R-:W-:Y:S01]  /*a380*/  @!UPT UIADD3 URZ, UPT, UPT, URZ, URZ, URZ ;  /* 0x000000fffffff290 */ /* 0x000fe2000fffe0ff */
[----:B------:R-:W-:Y:S04]  /*a390*/  UIADD3 UR4, UPT, UPT, UR4, 0xb0, URZ ;  /* 0x000000b004047890 */ /* 0x000fe8000fffe0ff */
[----:B------:R-:W-:Y:S01]  /*a3a0*/  UPRMT UR4, UR52, 0x654, UR4 ;  /* 0x0000065434047896 */ /* 0x000fe20008000004 */
[C---:B---3--:R-:W-:Y:S01]  /*a3b0*/  FMUL R3, R24.reuse, R4 ;  /* 0x0000000418037220 */ /* 0x048fe20000400000 */
[C---:B------:R-:W-:Y:S01]  /*a3c0*/  FMUL R0, R24.reuse, R5 ;  /* 0x0000000518007220 */ /* 0x040fe20000400000 */
[----:B------:R-:W-:Y:S06]  /*a3d0*/  FMUL R5, R24, R6 ;  /* 0x0000000618057220 */ /* 0x000fec0000400000 */
[----:B------:R-:W-:Y:S01]  /*a3e0*/  SYNCS.ARRIVE.TRANS64.RED.A1T0 RZ, [UR4], RZ ;  /* 0x000000ffffff79a7 */ /* 0x000fe20008100404 */
[C---:B-1--4-:R-:W-:Y:S01]  /*a3f0*/  FFMA R28, R26.reuse, R44, R3 ;  /* 0x0000002c1a1c7223 */ /* 0x052fe20000000003 */
[----:B------:R-:W-:Y:S01]  /*a400*/  FFMA R29, R26, R45, R0 ;  /* 0x0000002d1a1d7223 */ /* 0x000fe20000000000 */
        /* <DEDUP_REMOVED lines=36> */
[----:B---3--:R-:W3:Y:S02]  /*a650*/  FENCE.VIEW.ASYNC.S ;  /* 0x00000000000073c6 */ /* 0x008ee40000000000 */
[----:B---3--:R-:W-:Y:S06]  /*a660*/  BAR.SYNC.DEFER_BLOCKING 0x1, 0x80 ;  /* 0x0042000000007b1d */ /* 0x008fec0000010000 */
        /* <DEDUP_REMOVED lines=9> */
[----:B---3--:R-:W-:Y:S04]  /*a700*/  DEPBAR.LE SB0, 0x1 ;  /* 0x000080400000791a */ /* 0x008fe80000000000 */
.L_x_165:
[----:B------:R-:W-:Y:S05]  /*a710*/  BSYNC.RECONVERGENT B0 ;  /* 0x0000000000007941 */ /* 0x000fea0003800200 */
.L_x_164:
[----:B------:R-:W-:Y:S01]  /*a720*/  BAR.SYNC.DEFER_BLOCKING 0x1, 0x80 ;  /* 0x0042000000007b1d */ /* 0x000fe20000010000 */
[----:B------:R-:W-:Y:S01]  /*a730*/  UISETP.NE.AND UP0, UPT, UR53, -0x8, UPT ;  /* 0xfffffff83500788c */ /* 0x000fe2000bf05270 */
[----:B------:R-:W-:Y:S08]  /*a740*/  IADD3 R0, PT, PT, R22, 0x1, RZ ;  /* 0x0000000116007810 */ /* 0x000ff00007ffe0ff */
[----:B------:R-:W-:Y:S05]  /*a750*/  BRA.U !UP0, `(.L_x_166) ;  /* 0x0000000108287547 */ /* 0x000fea000b800000 */
[----:B------:R-:W-:Y:S01]  /*a760*/  ISETP.NE.AND P0, PT, R81, RZ, PT ;  /* 0x000000ff5100720c */ /* 0x000fe20003f05270 */
[----:B------:R-:W-:Y:S01]  /*a770*/  IMAD.U32 R3, RZ, RZ, UR47 ;  /* 0x0000002fff037e24 */ /* 0x000fe2000f8e00ff */
[----:B------:R-:W-:Y:S01]  /*a780*/  UIADD3 UR4, UPT, UPT, UR47, 0x1, URZ ;  /* 0x000000012f047890 */ /* 0x000fe2000fffe0ff */
[----:B------:R-:W-:Y:S03]  /*a790*/  IMAD.U32 R2, RZ, RZ, UR52 ;  /* 0x00000034ff027e24 */ /* 0x000fe6000f8e00ff */
[----:B------:R-:W-:Y:S04]  /*a7a0*/  UISETP.NE.AND UP0, UPT, UR4, 0x4, UPT ;  /* 0x000000040400788c */ /* 0x000fe8000bf05270 */
[----:B------:R-:W-:Y:S03]  /*a7b0*/  USEL UR47, UR4, URZ, UP0 ;  /* 0x000000ff042f7287 */ /* 0x000fe60008000000 */
[----:B------:R-:W-:Y:S05]  /*a7c0*/  @P0 LEA R3, R3, UR43, 0x3 ;  /* 0x0000002b03030c11 */ /* 0x000fea000f8e18ff */
[----:B------:R-:W-:Y:S05]  /*a7d0*/  @P0 VIADD R3, R3, 0x40 ;  /* 0x0000004003030836 */ /* 0x000fea0000000000 */
[----:B------:R-:W-:Y:S04]  /*a7e0*/  @P0 PRMT R2, R2, 0x654, R3 ;  /* 0x0000065402020816 */ /* 0x000fe80000000003 */
[----:B------:R3:W-:Y:S03]  /*a7f0*/  @P0 SYNCS.ARRIVE.TRANS64.RED.A1T0 RZ, [R2+URZ], RZ ;  /* 0x000000ff02ff09a7 */ /* 0x0007e600081004ff */
.L_x_166:
[----:B------:R-:W-:Y:S01]  /*a800*/  R2UR UR6, R80 ;  /* 0x00000000500672ca */ /* 0x000fe200000e0000 */
[----:B------:R-:W-:Y:S01]  /*a810*/  UIADD3 UR53, UPT, UPT, UR53, 0x8, URZ ;  /* 0x0000000835357890 */ /* 0x000fe2000fffe0ff */
[----:B------:R-:W-:Y:S02]  /*a820*/  R2UR UR5, R66 ;  /* 0x00000000420572ca */ /* 0x000fe400000e0000 */
[----:B------:R-:W-:Y:S02]  /*a830*/  R2UR UR4, R67 ;  /* 0x00000000430472ca */ /* 0x000fe400000e0000 */
[----:B------:R-:W-:Y:S02]  /*a840*/  R2UR UR36, R79 ;  /* 0x000000004f2472ca */ /* 0x000fe400000e0000 */
[----:B------:R-:W-:Y:S02]  /*a850*/  ISETP.NE.AND P0, PT, R71, 0x2, PT ;  /* 0x000000024700780c */ /* 0x000fe40003f05270 */
[----:B------:R-:W-:Y:S02]  /*a860*/  ISETP.NE.AND P1, PT, R0, 0x4, PT ;  /* 0x000000040000780c */ /* 0x000fe40003f25270 */
[----:B------:R-:W-:Y:S01]  /*a870*/  SEL R3, RZ, 0x1, P0 ;  /* 0x00000001ff037807 */ /* 0x000fe20000000000 */
[----:B------:R-:W-:Y:S01]  /*a880*/  UISETP.NE.AND UP0, UPT, UR6, URZ, UPT ;  /* 0x000000ff0600728c */ /* 0x000fe2000bf05270 */
[----:B---3--:R-:W-:Y:S01]  /*a890*/  SEL R2, RZ, 0x1, P1 ;  /* 0x00000001ff027807 */ /* 0x008fe20000800000 */
[----:B------:R-:W-:Y:S01]  /*a8a0*/  UIADD3 UR28, UPT, UPT, UR37, UR5, URZ ;  /* 0x00000005251c7290 */ /* 0x000fe2000fffe0ff */
[----:B------:R-:W-:Y:S01]  /*a8b0*/  LOP3.LUT R72, R72, R3, RZ, 0x3c, !PT ;  /* 0x0000000348487212 */ /* 0x000fe200078e3cff */
[----:B------:R-:W-:Y:S01]  /*a8c0*/  UIADD3 UR24, UPT, UPT, UR38, UR4, URZ ;  /* 0x0000000426187290 */ /* 0x000fe2000fffe0ff */
[----:B------:R-:W-:Y:S02]  /*a8d0*/  LOP3.LUT R73, R73, R2, RZ, 0x3c, !PT ;  /* 0x0000000249497212 */ /* 0x000fe400078e3cff */
[----:B------:R-:W-:Y:S02]  /*a8e0*/  SEL R71, R71, RZ, P0 ;  /* 0x000000ff47477207 */ /* 0x000fe40000000000 */
[----:B------:R-:W-:Y:S01]  /*a8f0*/  SEL R22, R0, RZ, P1 ;  /* 0x000000ff00167207 */ /* 0x000fe20000800000 */
[----:B------:R-:W-:Y:S06]  /*a900*/  BRA.U UP0, `(.L_x_167) ;  /* 0xffffffb100cc7547 */ /* 0x000fec000b83ffff */
[----:B------:R-:W-:-:S13]  /*a910*/  R2UR UR4, R68 ;  /* 0x00000000440472ca */ /* 0x000fda00000e0000 */
[----:B------:R-:W-:-:S09]  /*a920*/  UISETP.NE.AND UP0, UPT, UR4, URZ, UPT ;  /* 0x000000ff0400728c */ /* 0x000fd2000bf05270 */
[----:B------:R-:W-:Y:S05]  /*a930*/  BRA.U !UP0, `(.L_x_168) ;  /* 0x0000000108487547 */ /* 0x000fea000b800000 */
[----:B------:R-:W3:Y:S02]  /*a940*/  LDCU.64 UR4, c[0x0][0x890] ;  /* 0x00011200ff0477ac */ /* 0x000ee40008000a00 */
[----:B---3--:R-:W-:-:S04]  /*a950*/  UISETP.NE.U32.AND UP0, UPT, UR4, URZ, UPT ;  /* 0x000000ff0400728c */ /* 0x008fc8000bf05070 */
[----:B------:R-:W-:-:S09]  /*a960*/  UISETP.NE.AND.EX UP0, UPT, UR5, URZ, UPT, UP0 ;  /* 0x000000ff0500728c */ /* 0x000fd2000bf05300 */
[----:B------:R-:W-:Y:S05]  /*a970*/  BRA.U UP0, `(.L_x_169) ;  /* 0x00000001000c7547 */ /* 0x000fea000b800000 */
[----:B------:R-:W-:-:S13]  /*a980*/  FSETP.NEU.AND P0, PT, R26, RZ, PT ;  /* 0x000000ff1a00720b */ /* 0x000fda0003f0d000 */
[----:B------:R-:W-:Y:S05]  /*a990*/  @!P0 EXIT ;  /* 0x000000000000894d */ /* 0x000fea0003800000 */
[----:B------:R-:W-:Y:S05]  /*a9a0*/  BRA `(.L_x_168) ;  /* 0x00000000002c7947 */ /* 0x000fea0003800000 */
.L_x_169:
[----:B------:R-:W-:Y:S01]  /*a9b0*/  ISETP.NE.AND P0, PT, R70, RZ, PT ;  /* 0x000000ff4600720c */ /* 0x000fe20003f05270 */
[----:B------:R-:W-:-:S12]  /*a9c0*/  BSSY.RECONVERGENT B0, `(.L_x_168) ;  /* 0x0000009000007945 */ /* 0x000fd80003800200 */
[----:B------:R-:W-:Y:S05]  /*a9d0*/  @P0 BRA `(.L_x_170) ;  /* 0x0000000000140947 */ /* 0x000fea0003800000 */
[----:B------:R-:W3:Y:S02]  /*a9e0*/  LDCU.64 UR4, c[0x0][0x888] ;  /* 0x00011100ff0477ac */ /* 0x000ee40008000a00 */
[----:B---3--:R-:W-:-:S04]  /*a9f0*/  ISETP.NE.U32.AND P0, PT, RZ, UR4, PT ;  /* 0x00000004ff007c0c */ /* 0x008fc8000bf05070 */
[----:B------:R-:W-:-:S13]  /*aa00*/  ISETP.NE.AND.EX P0, PT, RZ, UR5, PT, P0 ;  /* 0x00000005ff007c0c */ /* 0x000fda000bf05300 */
[----:B------:R-:W-:Y:S05]  /*aa10*/  @!P0 EXIT ;  /* 0x000000000000894d */ /* 0x000fea0003800000 */
[----:B------:R-:W-:Y:S05]  /*aa20*/  BRA `(.L_x_171) ;  /* 0x0000000000087947 */ /* 0x000fea0003800000 */
.L_x_170:
[----:B------:R-:W-:-:S13]  /*aa30*/  FSETP.NEU.AND P0, PT, R26, RZ, PT ;  /* 0x000000ff1a00720b */ /* 0x000fda0003f0d000 */
[----:B------:R-:W-:Y:S05]  /*aa40*/  @!P0 EXIT ;  /* 0x000000000000894d */ /* 0x000fea0003800000 */
.L_x_171:
[----:B------:R-:W-:Y:S05]  /*aa50*/  BSYNC.RECONVERGENT B0 ;  /* 0x0000000000007941 */ /* 0x000fea0003800200 */
.L_x_168:
[----:B------:R-:W-:Y:S01]  /*aa60*/  ULEA UR4, UR47, UR43, 0x3 ;  /* 0x0000002b2f047291 */ /* 0x000fe2000f8e18ff */
[----:B------:R-:W-:-:S04]  /*aa70*/  DEPBAR.LE SB0, 0x0 ;  /* 0x000080000000791a */ /* 0x000fc80000000000 */
[----:B------:R-:W-:-:S04]  /*aa80*/  UIADD3 UR4, UPT, UPT, UR4, 0x40, URZ ;  /* 0x0000004004047890 */ /* 0x000fc8000fffe0ff */
[----:B------:R-:W-:-:S09]  /*aa90*/  UPRMT UR4, UR52, 0x654, UR4 ;  /* 0x0000065434047896 */ /* 0x000fd20008000004 */
[----:B------:R-:W-:Y:S01]  /*aaa0*/  SYNCS.ARRIVE.TRANS64.RED.A1T0 RZ, [UR4], RZ ;  /* 0x000000ffffff79a7 */ /* 0x000fe20008100404 */
[----:B------:R-:W-:Y:S05]  /*aab0*/  EXIT ;  /* 0x000000000000794d */ /* 0x000fea0003800000 */
.L_x_24:
[----:B---3--:R3:W4:Y:S02]  /*aac0*/  SYNCS.PHASECHK.TRANS64.TRYWAIT P0, [R3+URZ+0xe0], R2 ;  /* 0x0000e002030075a7 */ /* 0x00872400080011ff */
[----:B----4-:R-:W-:Y:S05]  /*aad0*/  @!P0 NANOSLEEP.SYNCS 0x989680 ;  /* 0x009896800000895d */ /* 0x010fea0003900000 */
[----:B------:R-:W4:Y:S02]  /*aae0*/  @!P0 SYNCS.PHASECHK.TRANS64 P0, [R3+URZ+0xe0], R2 ;  /* 0x0000e002030085a7 */ /* 0x000f2400080010ff */
[----:B----4-:R-:W-:Y:S05]  /*aaf0*/  @!P0 BRA `(.L_x_24) ;  /* 0xfffffffc00f08947 */ /* 0x010fea000383ffff */
[----:B------:R-:W-:Y:S05]  /*ab00*/  BRA `(.L_x_172) ;  /* 0xffffff6c00a47947 */ /* 0x000fea000383ffff */
.L_x_27:
[----:B--2---:R-:W-:-:S07]  /*ab10*/  MOV R0, UR33 ;  /* 0x0000002100007c02 */ /* 0x004fce0008000f00 */
.L_x_173:
[----:B--2---:R2:W3:Y:S02]  /*ab20*/  SYNCS.PHASECHK.TRANS64.TRYWAIT P0, [R0+URZ+0x10], R3 ;  /* 0x00001003000075a7 */ /* 0x0044e400080011ff */
[----:B---3--:R-:W-:Y:S05]  /*ab30*/  @!P0 NANOSLEEP.SYNCS 0x989680 ;  /* 0x009896800000895d */ /* 0x008fea0003900000 */
[----:B------:R-:W3:Y:S02]  /*ab40*/  @!P0 SYNCS.PHASECHK.TRANS64 P0, [R0+URZ+0x10], R3 ;  /* 0x00001003000085a7 */ /* 0x000ee400080010ff */
[----:B---3--:R-:W-:Y:S05]  /*ab50*/  @!P0 BRA `(.L_x_173) ;  /* 0xfffffffc00f08947 */ /* 0x008fea000383ffff */
[----:B------:R-:W-:Y:S05]  /*ab60*/  BRA `(.L_x_26) ;  /* 0xffffff6c00ec7947 */ /* 0x000fea000383ffff */
.L_x_34:
[----:B-1----:R-:W-:-:S07]  /*ab70*/  MOV R0, UR33 ;  /* 0x0000002100007c02 */ /* 0x002fce0008000f00 */
.L_x_174:
[----:B-1----:R1:W2:Y:S02]  /*ab80*/  SYNCS.PHASECHK.TRANS64.TRYWAIT P0, [R0+URZ+0x10], R3 ;  /* 0x00001003000075a7 */ /* 0x0022a400080011ff */
[----:B--2---:R-:W-:Y:S05]  /*ab90*/  @!P0 NANOSLEEP.SYNCS 0x989680 ;  /* 0x009896800000895d */ /* 0x004fea0003900000 */
[----:B------:R-:W2:Y:S02]  /*aba0*/  @!P0 SYNCS.PHASECHK.TRANS64 P0, [R0+URZ+0x10], R3 ;  /* 0x00001003000085a7 */ /* 0x000ea400080010ff */
[----:B--2---:R-:W-:Y:S05]  /*abb0*/  @!P0 BRA `(.L_x_174) ;  /* 0xfffffffc00f08947 */ /* 0x004fea000383ffff */
[----:B------:R-:W-:Y:S05]  /*abc0*/  BRA `(.L_x_33) ;  /* 0xffffff7000e07947 */ /* 0x000fea000383ffff */
.L_x_39:
[----:B-1----:R1:W2:Y:S02]  /*abd0*/  SYNCS.PHASECHK.TRANS64.TRYWAIT P0, [R3+URZ+0x70], R0 ;  /* 0x00007000030075a7 */ /* 0x0022a400080011ff */
[----:B--2---:R-:W-:Y:S05]  /*abe0*/  @!P0 NANOSLEEP.SYNCS 0x989680 ;  /* 0x009896800000895d */ /* 0x004fea0003900000 */
[----:B------:R-:W2:Y:S02]  /*abf0*/  @!P0 SYNCS.PHASECHK.TRANS64 P0, [R3+URZ+0x70], R0 ;  /* 0x00007000030085a7 */ /* 0x000ea400080010ff */
[----:B--2---:R-:W-:Y:S05]  /*ac00*/  @!P0 BRA `(.L_x_39) ;  /* 0xfffffffc00f08947 */ /* 0x004fea000383ffff */
[----:B------:R-:W-:Y:S05]  /*ac10*/  BRA `(.L_x_175) ;  /* 0xffffff7400b47947 */ /* 0x000fea000383ffff */
.L_x_43:
[----:B-1----:R-:W-:-:S07]  /*ac20*/  MOV R0, UR4 ;  /* 0x0000000400007c02 */ /* 0x002fce0008000f00 */
.L_x_176:
[----:B-1----:R1:W2:Y:S02]  /*ac30*/  SYNCS.PHASECHK.TRANS64.TRYWAIT P0, [R0+URZ], R3 ;  /* 0x00000003000075a7 */ /* 0x0022a400080011ff */
[----:B--2---:R-:W-:Y:S05]  /*ac40*/  @!P0 NANOSLEEP.SYNCS 0x989680 ;  /* 0x009896800000895d */ /* 0x004fea0003900000 */
[----:B------:R-:W2:Y:S02]  /*ac50*/  @!P0 SYNCS.PHASECHK.TRANS64 P0, [R0+URZ], R3 ;  /* 0x00000003000085a7 */ /* 0x000ea400080010ff */
[----:B--2---:R-:W-:Y:S05]  /*ac60*/  @!P0 BRA `(.L_x_176) ;  /* 0xfffffffc00f08947 */ /* 0x004fea000383ffff */
[----:B------:R-:W-:Y:S05]  /*ac70*/  BRA `(.L_x_177) ;  /* 0xffffff7c00607947 */ /* 0x000fea000383ffff */
.L_x_46:
[----:B--2---:R2:W3:Y:S02]  /*ac80*/  SYNCS.PHASECHK.TRANS64.TRYWAIT P0, [R2+URZ+0xd0], R5 ;  /* 0x0000d005020075a7 */ /* 0x0044e400080011ff */
[----:B---3--:R-:W-:Y:S05]  /*ac90*/  @!P0 NANOSLEEP.SYNCS 0x989680 ;  /* 0x009896800000895d */ /* 0x008fea0003900000 */
[----:B------:R-:W3:Y:S02]  /*aca0*/  @!P0 SYNCS.PHASECHK.TRANS64 P0, [R2+URZ+0xd0], R5 ;  /* 0x0000d005020085a7 */ /* 0x000ee400080010ff */
[----:B---3--:R-:W-:Y:S05]  /*acb0*/  @!P0 BRA `(.L_x_46) ;  /* 0xfffffffc00f08947 */ /* 0x008fea000383ffff */
[----:B------:R-:W-:Y:S05]  /*acc0*/  BRA `(.L_x_178) ;  /* 0xffffff7c00bc7947 */ /* 0x000fea000383ffff */
.L_x_47:
[----:B------:R-:W-:-:S07]  /*acd0*/  MOV R2, UR4 ;  /* 0x0000000400027c02 */ /* 0x000fce0008000f00 */
.L_x_179:
[----:B--2---:R2:W3:Y:S02]  /*ace0*/  SYNCS.PHASECHK.TRANS64.TRYWAIT P0, [R2+URZ+0x80], R5 ;  /* 0x00008005020075a7 */ /* 0x0044e400080011ff */
[----:B---3--:R-:W-:Y:S05]  /*acf0*/  @!P0 NANOSLEEP.SYNCS 0x989680 ;  /* 0x009896800000895d */ /* 0x008fea0003900000 */
[----:B------:R-:W3:Y:S02]  /*ad00*/  @!P0 SYNCS.PHASECHK.TRANS64 P0, [R2+URZ+0x80], R5 ;  /* 0x00008005020085a7 */ /* 0x000ee400080010ff */
[----:B---3--:R-:W-:Y:S05]  /*ad10*/  @!P0 BRA `(.L_x_179) ;  /* 0xfffffffc00f08947 */ /* 0x008fea000383ffff */
[----:B------:R-:W-:Y:S05]  /*ad20*/  BRA `(.L_x_180) ;  /* 0xffffff7c00cc7947 */ /* 0x000fea000383ffff */
.L_x_48:
[----:B--2---:R2:W3:Y:S02]  /*ad30*/  SYNCS.PHASECHK.TRANS64.TRYWAIT P1, [R2+URZ+0x70], R5 ;  /* 0x00007005020075a7 */ /* 0x0044e400080211ff */
[----:B---3--:R-:W-:Y:S05]  /*ad40*/  @!P1 NANOSLEEP.SYNCS 0x989680 ;  /* 0x009896800000995d */ /* 0x008fea0003900000 */
[----:B------:R-:W3:Y:S02]  /*ad50*/  @!P1 SYNCS.PHASECHK.TRANS64 P1, [R2+URZ+0x70], R5 ;  /* 0x00007005020095a7 */ /* 0x000ee400080210ff */
[----:B---3--:R-:W-:Y:S05]  /*ad60*/  @!P1 BRA `(.L_x_48) ;  /* 0xfffffffc00f09947 */ /* 0x008fea000383ffff */
[----:B------:R-:W-:Y:S05]  /*ad70*/  BRA `(.L_x_181) ;  /* 0xffffff7c00fc7947 */ /* 0x000fea000383ffff */
.L_x_51:
[----:B------:R-:W-:-:S07]  /*ad80*/  MOV R0, UR4 ;  /* 0x0000000400007c02 */ /* 0x000fce0008000f00 */
.L_x_182:
[----:B--2---:R2:W3:Y:S02]  /*ad90*/  SYNCS.PHASECHK.TRANS64.TRYWAIT P0, [R0+URZ+0x80], R3 ;  /* 0x00008003000075a7 */ /* 0x0044e400080011ff */
[----:B---3--:R-:W-:Y:S05]  /*ada0*/  @!P0 NANOSLEEP.SYNCS 0x989680 ;  /* 0x009896800000895d */ /* 0x008fea0003900000 */
[----:B------:R-:W3:Y:S02]  /*adb0*/  @!P0 SYNCS.PHASECHK.TRANS64 P0, [R0+URZ+0x80], R3 ;  /* 0x00008003000085a7 */ /* 0x000ee400080010ff */
[----:B---3--:R-:W-:Y:S05]  /*adc0*/  @!P0 BRA `(.L_x_182) ;  /* 0xfffffffc00f08947 */ /* 0x008fea000383ffff */
[----:B------:R-:W-:Y:S05]  /*add0*/  BRA `(.L_x_50) ;  /* 0xffffff8000507947 */ /* 0x000fea000383ffff */
.L_x_58:
[----:B-1----:R1:W2:Y:S02]  /*ade0*/  SYNCS.PHASECHK.TRANS64.TRYWAIT P1, [R0+URZ+0x70], R5 ;  /* 0x00007005000075a7 */ /* 0x0022a400080211ff */
[----:B--2---:R-:W-:Y:S05]  /*adf0*/  @!P1 NANOSLEEP.SYNCS 0x989680 ;  /* 0x009896800000995d */ /* 0x004fea0003900000 */
[----:B------:R-:W2:Y:S02]  /*ae00*/  @!P1 SYNCS.PHASECHK.TRANS64 P1, [R0+URZ+0x70], R5 ;  /* 0x00007005000095a7 */ /* 0x000ea400080210ff */
[----:B--2---:R-:W-:Y:S05]  /*ae10*/  @!P1 BRA `(.L_x_58) ;  /* 0xfffffffc00f09947 */ /* 0x004fea000383ffff */
[----:B------:R-:W-:Y:S05]  /*ae20*/  BRA `(.L_x_183) ;  /* 0xffffff8400e47947 */ /* 0x000fea000383ffff */
.L_x_59:
[----:B------:R-:W-:-:S07]  /*ae30*/  MOV R3, UR46 ;  /* 0x0000002e00037c02 */ /* 0x000fce0008000f00 */
.L_x_184:
[----:B-1----:R1:W2:Y:S02]  /*ae40*/  SYNCS.PHASECHK.TRANS64.TRYWAIT P0, [R3+URZ+0xb0], R0 ;  /* 0x0000b000030075a7 */ /* 0x0022a400080011ff */
[----:B--2---:R-:W-:Y:S05]  /*ae50*/  @!P0 NANOSLEEP.SYNCS 0x989680 ;  /* 0x009896800000895d */ /* 0x004fea0003900000 */
[----:B------:R-:W2:Y:S02]  /*ae60*/  @!P0 SYNCS.PHASECHK.TRANS64 P0, [R3+URZ+0xb0], R0 ;  /* 0x0000b000030085a7 */ /* 0x000ea400080010ff */
[----:B--2---:R-:W-:Y:S05]  /*ae70*/  @!P0 BRA `(.L_x_184) ;  /* 0xfffffffc00f08947 */ /* 0x004fea000383ffff */
[----:B------:R-:W-:Y:S05]  /*ae80*/  BRA `(.L_x_185) ;  /* 0xffffff8800347947 */ /* 0x000fea000383ffff */
.L_x_62:
[----:B------:R-:W-:Y:S07]  /*ae90*/  MOV R0, UR7 ;  /* 0x0000000700007c02 */ /* 0x000fee0008000f00 */
.L_x_186:
[----:B-1----:R1:W2:Y:S02]  /*aea0*/  SYNCS.PHASECHK.TRANS64.TRYWAIT P0, [R0+URZ], R3 ;  /* 0x00000003000075a7 */ /* 0x0022a400080011ff */
[----:B--2---:R-:W-:Y:S05]  /*aeb0*/  @!P0 NANOSLEEP.SYNCS 0x989680 ;  /* 0x009896800000895d */ /* 0x004fea0003900000 */
[----:B------:R-:W2:Y:S02]  /*aec0*/  @!P0 SYNCS.PHASECHK.TRANS64 P0, [R0+URZ], R3 ;  /* 0x00000003000085a7 */ /* 0x000ea400080010ff */
[----:B--2---:R-:W-:Y:S05]  /*aed0*/  @!P0 BRA `(.L_x_186) ;  /* 0xfffffffc00f08947 */ /* 0x004fea000383ffff */
[----:B------:R-:W-:Y:S05]  /*aee0*/  BRA `(.L_x_61) ;  /* 0xffffff8800507947 */ /* 0x000fea000383ffff */
.L_x_65:
[----:B------:R-:W-:-:S07]  /*aef0*/  MOV R0, UR4 ;  /* 0x0000000400007c02 */ /* 0x000fce0008000f00 */
.L_x_187:
[----:B--2---:R2:W4:Y:S02]  /*af00*/  SYNCS.PHASECHK.TRANS64.TRYWAIT P0, [R0+URZ], R3 ;  /* 0x00000003000075a7 */ /* 0x00452400080011ff */
[----:B----4-:R-:W-:Y:S05]  /*af10*/  @!P0 NANOSLEEP.SYNCS 0x989680 ;  /* 0x009896800000895d */ /* 0x010fea0003900000 */
[----:B------:R-:W4:Y:S02]  /*af20*/  @!P0 SYNCS.PHASECHK.TRANS64 P0, [R0+URZ], R3 ;  /* 0x00000003000085a7 */ /* 0x000f2400080010ff */
[----:B----4-:R-:W-:Y:S05]  /*af30*/  @!P0 BRA `(.L_x_187) ;  /* 0xfffffffc00f08947 */ /* 0x010fea000383ffff */
[----:B------:R-:W-:Y:S05]  /*af40*/  BRA `(.L_x_188) ;  /* 0xffffff8c007c7947 */ /* 0x000fea000383ffff */
.L_x_66:
[----:B------:R-:W-:-:S07]  /*af50*/  MOV R0, UR5 ;  /* 0x0000000500007c02 */ /* 0x000fce0008000f00 */
.L_x_189:
[----:B-1----:R1:W2:Y:S02]  /*af60*/  SYNCS.PHASECHK.TRANS64.TRYWAIT P0, [R0+URZ], R3 ;  /* 0x00000003000075a7 */ /* 0x0022a400080011ff */
[----:B--2---:R-:W-:Y:S05]  /*af70*/  @!P0 NANOSLEEP.SYNCS 0x989680 ;  /* 0x009896800000895d */ /* 0x004fea0003900000 */
[----:B------:R-:W2:Y:S02]  /*af80*/  @!P0 SYNCS.PHASECHK.TRANS64 P0, [R0+URZ], R3 ;  /* 0x00000003000085a7 */ /* 0x000ea400080010ff */
[----:B--2---:R-:W-:Y:S05]  /*af90*/  @!P0 BRA `(.L_x_189) ;  /* 0xfffffffc00f08947 */ /* 0x004fea000383ffff */
[----:B------:R-:W-:Y:S05]  /*afa0*/  BRA `(.L_x_190) ;  /* 0xffffff8c00887947 */ /* 0x000fea000383ffff */
.L_x_67:
[----:B------:R-:W-:-:S07]  /*afb0*/  MOV R0, UR5 ;  /* 0x0000000500007c02 */ /* 0x000fce0008000f00 */
.L_x_191:
[----:B-1----:R1:W2:Y:S02]  /*afc0*/  SYNCS.PHASECHK.TRANS64.TRYWAIT P0, [R0+URZ], R3 ;  /* 0x00000003000075a7 */ /* 0x0022a400080011ff */
[----:B--2---:R-:W-:Y:S05]  /*afd0*/  @!P0 NANOSLEEP.SYNCS 0x989680 ;  /* 0x009896800000895d */ /* 0x004fea0003900000 */
[----:B------:R-:W2:Y:S02]  /*afe0*/  @!P0 SYNCS.PHASECHK.TRANS64 P0, [R0+URZ], R3 ;  /* 0x00000003000085a7 */ /* 0x000ea400080010ff */
[----:B--2---:R-:W-:Y:S05]  /*aff0*/  @!P0 BRA `(.L_x_191) ;  /* 0xfffffffc00f08947 */ /* 0x004fea000383ffff */
[----:B------:R-:W-:Y:S05]  /*b000*/  BRA `(.L_x_192) ;  /* 0xffffff8c00947947 */ /* 0x000fea000383ffff */
.L_x_68:
[----:B------:R-:W-:-:S07]  /*b010*/  MOV R0, UR4 ;  /* 0x0000000400007c02 */ /* 0x000fce0008000f00 */
.L_x_193:
[----:B-1----:R1:W2:Y:S02]  /*b020*/  SYNCS.PHASECHK.TRANS64.TRYWAIT P0, [R0+URZ], R3 ;  /* 0x00000003000075a7 */ /* 0x0022a400080011ff */
[----:B--2---:R-:W-:Y:S05]  /*b030*/  @!P0 NANOSLEEP.SYNCS 0x989680 ;  /* 0x009896800000895d */ /* 0x004fea0003900000 */
[----:B------:R-:W2:Y:S02]  /*b040*/  @!P0 SYNCS.PHASECHK.TRANS64 P0, [R0+URZ], R3 ;  /* 0x00000003000085a7 */ /* 0x000ea400080010ff */
[----:B--2---:R-:W-:Y:S05]  /*b050*/  @!P0 BRA `(.L_x_193) ;  /* 0xfffffffc00f08947 */ /* 0x004fea000383ffff */
[----:B------:R-:W-:Y:S05]  /*b060*/  BRA `(.L_x_194) ;  /* 0xffffff8c00a07947 */ /* 0x000fea000383ffff */
.L_x_73:
[----:B--2---:R2:W3:Y:S02]  /*b070*/  SYNCS.PHASECHK.TRANS64.TRYWAIT P0, [R8+URZ+0x70], R5 ;  /* 0x00007005080075a7 */ /* 0x0044e400080011ff */
[----:B---3--:R-:W-:Y:S05]  /*b080*/  @!P0 NANOSLEEP.SYNCS 0x989680 ;  /* 0x009896800000895d */ /* 0x008fea0003900000 */
[----:B------:R-:W3:Y:S02]  /*b090*/  @!P0 SYNCS.PHASECHK.TRANS64 P0, [R8+URZ+0x70], R5 ;  /* 0x00007005080085a7 */ /* 0x000ee400080010ff */
[----:B---3--:R-:W-:Y:S05]  /*b0a0*/  @!P0 BRA `(.L_x_73) ;  /* 0xfffffffc00f08947 */ /* 0x008fea000383ffff */
[----:B------:R-:W-:Y:S05]  /*b0b0*/  BRA `(.L_x_195) ;  /* 0xffffff9000cc7947 */ /* 0x000fea000383ffff */
.L_x_76:
[----:B------:R-:W-:Y:S07]  /*b0c0*/  MOV R0, UR21 ;  /* 0x0000001500007c02 */ /* 0x000fee0008000f00 */
.L_x_196:
[----:B--2---:R2:W3:Y:S02]  /*b0d0*/  SYNCS.PHASECHK.TRANS64.TRYWAIT P1, [R0+URZ+0x68], R7 ;  /* 0x00006807000075a7 */ /* 0x0044e400080211ff */
[----:B---3--:R-:W-:Y:S05]  /*b0e0*/  @!P1 NANOSLEEP.SYNCS 0x989680 ;  /* 0x009896800000995d */ /* 0x008fea0003900000 */
[----:B------:R-:W3:Y:S02]  /*b0f0*/  @!P1 SYNCS.PHASECHK.TRANS64 P1, [R0+URZ+0x68], R7 ;  /* 0x00006807000095a7 */ /* 0x000ee400080210ff */
[----:B---3--:R-:W-:Y:S05]  /*b100*/  @!P1 BRA `(.L_x_196) ;  /* 0xfffffffc00f09947 */ /* 0x008fea000383ffff */
[----:B------:R-:W-:Y:S05]  /*b110*/  BRA `(.L_x_75) ;  /* 0xffffff98004c7947 */ /* 0x000fea000383ffff */
.L_x_79:
[----:B--2---:R-:W-:Y:S07]  /*b120*/  MOV R0, UR21 ;  /* 0x0000001500007c02 */ /* 0x004fee0008000f00 */
.L_x_197:
[----:B--2---:R2:W3:Y:S02]  /*b130*/  SYNCS.PHASECHK.TRANS64.TRYWAIT P0, [R0+URZ+0x40], R5 ;  /* 0x00004005000075a7 */ /* 0x0044e400080011ff */
[----:B---3--:R-:W-:Y:S05]  /*b140*/  @!P0 NANOSLEEP.SYNCS 0x989680 ;  /* 0x009896800000895d */ /* 0x008fea0003900000 */
[----:B------:R-:W3:Y:S02]  /*b150*/  @!P0 SYNCS.PHASECHK.TRANS64 P0, [R0+URZ+0x40], R5 ;  /* 0x00004005000085a7 */ /* 0x000ee400080010ff */
[----:B---3--:R-:W-:Y:S05]  /*b160*/  @!P0 BRA `(.L_x_197) ;  /* 0xfffffffc00f08947 */ /* 0x008fea000383ffff */
[----:B------:R-:W-:Y:S05]  /*b170*/  BRA `(.L_x_198) ;  /* 0xffffff9800a47947 */ /* 0x000fea000383ffff */
.L_x_80:
[----:B------:R-:W-:Y:S07]  /*b180*/  MOV R0, UR21 ;  /* 0x0000001500007c02 */ /* 0x000fee0008000f00 */
.L_x_199:
[----:B--2---:R2:W3:Y:S02]  /*b190*/  SYNCS.PHASECHK.TRANS64.TRYWAIT P0, [R0+URZ+0x48], R5 ;  /* 0x00004805000075a7 */ /* 0x0044e400080011ff */
[----:B---3--:R-:W-:Y:S05]  /*b1a0*/  @!P0 NANOSLEEP.SYNCS 0x989680 ;  /* 0x009896800000895d */ /* 0x008fea0003900000 */
[----:B------:R-:W3:Y:S02]  /*b1b0*/  @!P0 SYNCS.PHASECHK.TRANS64 P0, [R0+URZ+0x48], R5 ;  /* 0x00004805000085a7 */ /* 0x000ee400080010ff */
[----:B---3--:R-:W-:Y:S05]  /*b1c0*/  @!P0 BRA `(.L_x_199) ;  /* 0xfffffffc00f08947 */ /* 0x008fea000383ffff */
[----:B------:R-:W-:Y:S05]  /*b1d0*/  BRA `(.L_x_200) ;  /* 0xffffff9800e47947 */ /* 0x000fea000383ffff */
.L_x_81:
[----:B------:R-:W-:Y:S07]  /*b1e0*/  MOV R0, UR21 ;  /* 0x0000001500007c02 */ /* 0x000fee0008000f00 */
.L_x_201:
[----:B--2---:R2:W3:Y:S02]  /*b1f0*/  SYNCS.PHASECHK.TRANS64.TRYWAIT P0, [R0+URZ+0x50], R5 ;  /* 0x00005005000075a7 */ /* 0x0044e400080011ff */
[----:B---3--:R-:W-:Y:S05]  /*b200*/  @!P0 NANOSLEEP.SYNCS 0x989680 ;  /* 0x009896800000895d */ /* 0x008fea0003900000 */
[----:B------:R-:W3:Y:S02]  /*b210*/  @!P0 SYNCS.PHASECHK.TRANS64 P0, [R0+URZ+0x50], R5 ;  /* 0x00005005000085a7 */ /* 0x000ee400080010ff */
[----:B---3--:R-:W-:Y:S05]  /*b220*/  @!P0 BRA `(.L_x_201) ;  /* 0xfffffffc00f08947 */ /* 0x008fea000383ffff */
[----:B------:R-:W-:Y:S05]  /*b230*/  BRA `(.L_x_202) ;  /* 0xffffff9c00287947 */ /* 0x000fea000383ffff */
.L_x_82:
[----:B------:R-:W-:Y:S07]  /*b240*/  MOV R0, UR21 ;  /* 0x0000001500007c02 */ /* 0x000fee0008000f00 */
.L_x_203:
[----:B--2---:R2:W3:Y:S02]  /*b250*/  SYNCS.PHASECHK.TRANS64.TRYWAIT P0, [R0+URZ+0x58], R5 ;  /* 0x00005805000075a7 */ /* 0x0044e400080011ff */
[----:B---3--:R-:W-:Y:S05]  /*b260*/  @!P0 NANOSLEEP.SYNCS 0x989680 ;  /* 0x009896800000895d */ /* 0x008fea0003900000 */
[----:B------:R-:W3:Y:S02]  /*b270*/  @!P0 SYNCS.PHASECHK.TRANS64 P0, [R0+URZ+0x58], R5 ;  /* 0x00005805000085a7 */ /* 0x000ee400080010ff */
[----:B---3--:R-:W-:Y:S05]  /*b280*/  @!P0 BRA `(.L_x_203) ;  /* 0xfffffffc00f08947 */ /* 0x008fea000383ffff */
[----:B------:R-:W-:Y:S05]  /*b290*/  BRA `(.L_x_204) ;  /* 0xffffff9c00707947 */ /* 0x000fea000383ffff */
.L_x_83:
[----:B------:R-:W-:Y:S07]  /*b2a0*/  MOV R7, UR21 ;  /* 0x0000001500077c02 */ /* 0x000fee0008000f00 */
.L_x_205:
[----:B--2---:R2:W3:Y:S02]  /*b2b0*/  SYNCS.PHASECHK.TRANS64.TRYWAIT P0, [R7+URZ+0x40], R4 ;  /* 0x00004004070075a7 */ /* 0x0044e400080011ff */
[----:B---3--:R-:W-:Y:S05]  /*b2c0*/  @!P0 NANOSLEEP.SYNCS 0x989680 ;  /* 0x009896800000895d */ /* 0x008fea0003900000 */
[----:B------:R-:W3:Y:S02]  /*b2d0*/  @!P0 SYNCS.PHASECHK.TRANS64 P0, [R7+URZ+0x40], R4 ;  /* 0x00004004070085a7 */ /* 0x000ee400080010ff */
[----:B---3--:R-:W-:Y:S05]  /*b2e0*/  @!P0 BRA `(.L_x_205) ;  /* 0xfffffffc00f08947 */ /* 0x008fea000383ffff */
[----:B------:R-:W-:Y:S05]  /*b2f0*/  BRA `(.L_x_206) ;  /* 0xffffff9c00bc7947 */ /* 0x000fea000383ffff */
.L_x_84:
[----:B------:R-:W-:Y:S07]  /*b300*/  MOV R7, UR21 ;  /* 0x0000001500077c02 */ /* 0x000fee0008000f00 */
.L_x_207:
[----:B--2---:R2:W3:Y:S02]  /*b310*/  SYNCS.PHASECHK.TRANS64.TRYWAIT P0, [R7+URZ+0x48], R4 ;  /* 0x00004804070075a7 */ /* 0x0044e400080011ff */
[----:B---3--:R-:W-:Y:S05]  /*b320*/  @!P0 NANOSLEEP.SYNCS 0x989680 ;  /* 0x009896800000895d */ /* 0x008fea0003900000 */
[----:B------:R-:W3:Y:S02]  /*b330*/  @!P0 SYNCS.PHASECHK.TRANS64 P0, [R7+URZ+0x48], R4 ;  /* 0x00004804070085a7 */ /* 0x000ee400080010ff */
[----:B---3--:R-:W-:Y:S05]  /*b340*/  @!P0 BRA `(.L_x_207) ;  /* 0xfffffffc00f08947 */ /* 0x008fea000383ffff */
[----:B------:R-:W-:Y:S05]  /*b350*/  BRA `(.L_x_208) ;  /* 0xffffffa000047947 */ /* 0x000fea000383ffff */
.L_x_85:
[----:B------:R-:W-:Y:S07]  /*b360*/  MOV R7, UR21 ;  /* 0x0000001500077c02 */ /* 0x000fee0008000f00 */
.L_x_209:
[----:B--2---:R2:W3:Y:S02]  /*b370*/  SYNCS.PHASECHK.TRANS64.TRYWAIT P0, [R7+URZ+0x50], R4 ;  /* 0x00005004070075a7 */ /* 0x0044e400080011ff */
[----:B---3--:R-:W-:Y:S05]  /*b380*/  @!P0 NANOSLEEP.SYNCS 0x989680 ;  /* 0x009896800000895d */ /* 0x008fea0003900000 */
[----:B------:R-:W3:Y:S02]  /*b390*/  @!P0 SYNCS.PHASECHK.TRANS64 P0, [R7+URZ+0x50], R4 ;  /* 0x00005004070085a7 */ /* 0x000ee400080010ff */
[----:B---3--:R-:W-:Y:S05]  /*b3a0*/  @!P0 BRA `(.L_x_209) ;  /* 0xfffffffc00f08947 */ /* 0x008fea000383ffff */
[----:B------:R-:W-:Y:S05]  /*b3b0*/  BRA `(.L_x_210) ;  /* 0xffffffa0004c7947 */ /* 0x000fea000383ffff */
.L_x_86:
[----:B------:R-:W-:Y:S07]  /*b3c0*/  MOV R7, UR21 ;  /* 0x0000001500077c02 */ /* 0x000fee0008000f00 */
.L_x_211:
[----:B--2---:R2:W3:Y:S02]  /*b3d0*/  SYNCS.PHASECHK.TRANS64.TRYWAIT P0, [R7+URZ+0x58], R4 ;  /* 0x00005804070075a7 */ /* 0x0044e400080011ff */
[----:B---3--:R-:W-:Y:S05]  /*b3e0*/  @!P0 NANOSLEEP.SYNCS 0x989680 ;  /* 0x009896800000895d */ /* 0x008fea0003900000 */
[----:B------:R-:W3:Y:S02]  /*b3f0*/  @!P0 SYNCS.PHASECHK.TRANS64 P0, [R7+URZ+0x58], R4 ;  /* 0x00005804070085a7 */ /* 0x000ee400080010ff */
[----:B---3--:R-:W-:Y:S05]  /*b400*/  @!P0 BRA `(.L_x_211) ;  /* 0xfffffffc00f08947 */ /* 0x008fea000383ffff */
[----:B------:R-:W-:Y:S05]  /*b410*/  BRA `(.L_x_212) ;  /* 0xffffffa000987947 */ /* 0x000fea000383ffff */
.L_x_88:
[----:B------:R-:W-:-:S07]  /*b420*/  MOV R0, UR21 ;  /* 0x0000001500007c02 */ /* 0x000fce0008000f00 */
.L_x_213:
[----:B---3--:R3:W4:Y:S02]  /*b430*/  SYNCS.PHASECHK.TRANS64.TRYWAIT P0, [R0+URZ+0x40], R5 ;  /* 0x00004005000075a7 */ /* 0x00872400080011ff */
[----:B----4-:R-:W-:Y:S05]  /*b440*/  @!P0 NANOSLEEP.SYNCS 0x989680 ;  /* 0x009896800000895d */ /* 0x010fea0003900000 */
[----:B------:R-:W4:Y:S02]  /*b450*/  @!P0 SYNCS.PHASECHK.TRANS64 P0, [R0+URZ+0x40], R5 ;  /* 0x00004005000085a7 */ /* 0x000f2400080010ff */
[----:B----4-:R-:W-:Y:S05]  /*b460*/  @!P0 BRA `(.L_x_213) ;  /* 0xfffffffc00f08947 */ /* 0x010fea000383ffff */
[----:B------:R-:W-:Y:S05]  /*b470*/  BRA `(.L_x_214) ;  /* 0xffffffa400087947 */ /* 0x000fea000383ffff */
.L_x_89:
[----:B---3--:R-:W-:-:S07]  /*b480*/  MOV R0, UR21 ;  /* 0x0000001500007c02 */ /* 0x008fce0008000f00 */
.L_x_215:
[----:B---3--:R3:W4:Y:S02]  /*b490*/  SYNCS.PHASECHK.TRANS64.TRYWAIT P0, [R0+URZ+0x48], R5 ;  /* 0x00004805000075a7 */ /* 0x00872400080011ff */
[----:B----4-:R-:W-:Y:S05]  /*b4a0*/  @!P0 NANOSLEEP.SYNCS 0x989680 ;  /* 0x009896800000895d */ /* 0x010fea0003900000 */
[----:B------:R-:W4:Y:S02]  /*b4b0*/  @!P0 SYNCS.PHASECHK.TRANS64 P0, [R0+URZ+0x48], R5 ;  /* 0x00004805000085a7 */ /* 0x000f2400080010ff */
[----:B----4-:R-:W-:Y:S05]  /*b4c0*/  @!P0 BRA `(.L_x_215) ;  /* 0xfffffffc00f08947 */ /* 0x010fea000383ffff */
[----:B------:R-:W-:Y:S05]  /*b4d0*/  BRA `(.L_x_216) ;  /* 0xffffffa000f87947 */ /* 0x000fea000383ffff */
.L_x_90:
[----:B------:R-:W-:-:S07]  /*b4e0*/  MOV R2, UR21 ;  /* 0x0000001500027c02 */ /* 0x000fce0008000f00 */
.L_x_217:
[----:B---3--:R3:W4:Y:S02]  /*b4f0*/  SYNCS.PHASECHK.TRANS64.TRYWAIT P0, [R2+URZ+0x50], R5 ;  /* 0x00005005020075a7 */ /* 0x00872400080011ff */
[----:B----4-:R-:W-:Y:S05]  /*b500*/  @!P0 NANOSLEEP.SYNCS 0x989680 ;  /* 0x009896800000895d */ /* 0x010fea0003900000 */
[----:B------:R-:W4:Y:S02]  /*b510*/  @!P0 SYNCS.PHASECHK.TRANS64 P0, [R2+URZ+0x50], R5 ;  /* 0x00005005020085a7 */ /* 0x000f2400080010ff */
[----:B----4-:R-:W-:Y:S05]  /*b520*/  @!P0 BRA `(.L_x_217) ;  /* 0xfffffffc00f08947 */ /* 0x010fea000383ffff */
[----:B------:R-:W-:Y:S05]  /*b530*/  BRA `(.L_x_218) ;  /* 0xffffffa000ec7947 */ /* 0x000fea000383ffff */
.L_x_92:
[----:B-1----:R1:W2:Y:S02]  /*b540*/  SYNCS.PHASECHK.TRANS64.TRYWAIT P0, [R0+URZ+0x70], R3 ;  /* 0x00007003000075a7 */ /* 0x0022a400080011ff */
[----:B--2---:R-:W-:Y:S05]  /*b550*/  @!P0 NANOSLEEP.SYNCS 0x989680 ;  /* 0x009896800000895d */ /* 0x004fea0003900000 */
[----:B------:R-:W2:Y:S02]  /*b560*/  @!P0 SYNCS.PHASECHK.TRANS64 P0, [R0+URZ+0x70], R3 ;  /* 0x00007003000085a7 */ /* 0x000ea400080010ff */
[----:B--2---:R-:W-:Y:S05]  /*b570*/  @!P0 BRA `(.L_x_92) ;  /* 0xfffffffc00f08947 */ /* 0x004fea000383ffff */
[----:B------:R-:W-:Y:S05]  /*b580*/  BRA `(.L_x_219) ;  /* 0xffffffa400c07947 */ /* 0x000fea000383ffff */
.L_x_103:
[----:B-1----:R-:W-:Y:S04]  /*b590*/  MOV R0, UR43 ;  /* 0x0000002b00007c02 */ /* 0x002fe80008000f00 */
[----:B------:R1:W3:Y:S03]  /*b5a0*/  SYNCS.PHASECHK.TRANS64.TRYWAIT P1, [R0+URZ+0x20], R5 ;  /* 0x00002005000075a7 */ /* 0x0002e600080211ff */
[----:B---3--:R-:W-:Y:S05]  /*b5b0*/  @!P1 NANOSLEEP.SYNCS 0x989680 ;  /* 0x009896800000995d */ /* 0x008fea0003900000 */
[----:B------:R-:W3:Y:S02]  /*b5c0*/  @!P1 SYNCS.PHASECHK.TRANS64 P1, [R0+URZ+0x20], R5 ;  /* 0x00002005000095a7 */ /* 0x000ee400080210ff */
[----:B---3--:R-:W-:Y:S05]  /*b5d0*/  @!P1 BRA `(.L_x_103) ;  /* 0xfffffffc00ec9947 */ /* 0x008fea000383ffff */
[----:B------:R-:W-:Y:S05]  /*b5e0*/  BRA `(.L_x_102) ;  /* 0xffffffb400647947 */ /* 0x000fea000383ffff */
.L_x_105:
[----:B-1----:R1:W4:Y:S02]  /*b5f0*/  SYNCS.PHASECHK.TRANS64.TRYWAIT P0, [R86+URZ+0x90], R3 ;  /* 0x00009003560075a7 */ /* 0x00232400080011ff */
[----:B----4-:R-:W-:Y:S05]  /*b600*/  @!P0 NANOSLEEP.SYNCS 0x989680 ;  /* 0x009896800000895d */ /* 0x010fea0003900000 */
[----:B------:R-:W4:Y:S02]  /*b610*/  @!P0 SYNCS.PHASECHK.TRANS64 P0, [R86+URZ+0x90], R3 ;  /* 0x00009003560085a7 */ /* 0x000f2400080010ff */
[----:B----4-:R-:W-:Y:S05]  /*b620*/  @!P0 BRA `(.L_x_105) ;  /* 0xfffffffc00f08947 */ /* 0x010fea000383ffff */
[----:B------:R-:W-:Y:S05]  /*b630*/  BRA `(.L_x_104) ;  /* 0xffffffb400907947 */ /* 0x000fea000383ffff */
.L_x_114:
[----:B--2---:R2:W3:Y:S02]  /*b640*/  SYNCS.PHASECHK.TRANS64.TRYWAIT P0, [R3+URZ+0x20], R0 ;  /* 0x00002000030075a7 */ /* 0x0044e400080011ff */
[----:B---3--:R-:W-:Y:S05]  /*b650*/  @!P0 NANOSLEEP.SYNCS 0x989680 ;  /* 0x009896800000895d */ /* 0x008fea0003900000 */
[----:B------:R-:W3:Y:S02]  /*b660*/  @!P0 SYNCS.PHASECHK.TRANS64 P0, [R3+URZ+0x20], R0 ;  /* 0x00002000030085a7 */ /* 0x000ee400080010ff */
[----:B---3--:R-:W-:Y:S05]  /*b670*/  @!P0 BRA `(.L_x_114) ;  /* 0xfffffffc00f08947 */ /* 0x008fea000383ffff */
[----:B------:R-:W-:Y:S05]  /*b680*/  BRA `(.L_x_113) ;  /* 0xffffffbc00347947 */ /* 0x000fea000383ffff */
.L_x_122:
[----:B--2---:R2:W3:Y:S02]  /*b690*/  SYNCS.PHASECHK.TRANS64.TRYWAIT P0, [R21+URZ+0x20], R4 ;  /* 0x00002004150075a7 */ /* 0x0044e400080011ff */
[----:B---3--:R-:W-:Y:S05]  /*b6a0*/  @!P0 NANOSLEEP.SYNCS 0x989680 ;  /* 0x009896800000895d */ /* 0x008fea0003900000 */
[----:B------:R-:W3:Y:S02]  /*b6b0*/  @!P0 SYNCS.PHASECHK.TRANS64 P0, [R21+URZ+0x20], R4 ;  /* 0x00002004150085a7 */ /* 0x000ee400080010ff */
[----:B---3--:R-:W-:Y:S05]  /*b6c0*/  @!P0 BRA `(.L_x_122) ;  /* 0xfffffffc00f08947 */ /* 0x008fea000383ffff */
[----:B------:R-:W-:Y:S05]  /*b6d0*/  BRA `(.L_x_121) ;  /* 0xffffffc000f87947 */ /* 0x000fea000383ffff */
.L_x_130:
[----:B--2---:R2:W3:Y:S02]  /*b6e0*/  SYNCS.PHASECHK.TRANS64.TRYWAIT P0, [R21+URZ+0x20], R4 ;  /* 0x00002004150075a7 */ /* 0x0044e400080011ff */
[----:B---3--:R-:W-:Y:S05]  /*b6f0*/  @!P0 NANOSLEEP.SYNCS 0x989680 ;  /* 0x009896800000895d */ /* 0x008fea0003900000 */
[----:B------:R-:W3:Y:S02]  /*b700*/  @!P0 SYNCS.PHASECHK.TRANS64 P0, [R21+URZ+0x20], R4 ;  /* 0x00002004150085a7 */ /* 0x000ee400080010ff */
[----:B---3--:R-:W-:Y:S05]  /*b710*/  @!P0 BRA `(.L_x_130) ;  /* 0xfffffffc00f08947 */ /* 0x008fea000383ffff */
[----:B------:R-:W-:Y:S05]  /*b720*/  BRA `(.L_x_129) ;  /* 0xffffffc800c07947 */ /* 0x000fea000383ffff */
.L_x_138:
[----:B--2---:R2:W3:Y:S02]  /*b730*/  SYNCS.PHASECHK.TRANS64.TRYWAIT P0, [R21+URZ+0x20], R4 ;  /* 0x00002004150075a7 */ /* 0x0044e400080011ff */
[----:B---3--:R-:W-:Y:S05]  /*b740*/  @!P0 NANOSLEEP.SYNCS 0x989680 ;  /* 0x009896800000895d */ /* 0x008fea0003900000 */
[----:B------:R-:W3:Y:S02]  /*b750*/  @!P0 SYNCS.PHASECHK.TRANS64 P0, [R21+URZ+0x20], R4 ;  /* 0x00002004150085a7 */ /* 0x000ee400080010ff */
[----:B---3--:R-:W-:Y:S05]  /*b760*/  @!P0 BRA `(.L_x_138) ;  /* 0xfffffffc00f08947 */ /* 0x008fea000383ffff */
[----:B------:R-:W-:Y:S05]  /*b770*/  BRA `(.L_x_137) ;  /* 0xffffffd000947947 */ /* 0x000fea000383ffff */
.L_x_146:
[----:B--2---:R2:W3:Y:S02]  /*b780*/  SYNCS.PHASECHK.TRANS64.TRYWAIT P0, [R21+URZ+0x20], R4 ;  /* 0x00002004150075a7 */ /* 0x0044e400080011ff */
[----:B---3--:R-:W-:Y:S05]  /*b790*/  @!P0 NANOSLEEP.SYNCS 0x989680 ;  /* 0x009896800000895d */ /* 0x008fea0003900000 */
[----:B------:R-:W3:Y:S02]  /*b7a0*/  @!P0 SYNCS.PHASECHK.TRANS64 P0, [R21+URZ+0x20], R4 ;  /* 0x00002004150085a7 */ /* 0x000ee400080010ff */
[----:B---3--:R-:W-:Y:S05]  /*b7b0*/  @!P0 BRA `(.L_x_146) ;  /* 0xfffffffc00f08947 */ /* 0x008fea000383ffff */
[----:B------:R-:W-:Y:S05]  /*b7c0*/  BRA `(.L_x_145) ;  /* 0xffffffd800787947 */ /* 0x000fea000383ffff */
.L_x_154:
[----:B--2---:R2:W3:Y:S02]  /*b7d0*/  SYNCS.PHASECHK.TRANS64.TRYWAIT P0, [R21+URZ+0x20], R4 ;  /* 0x00002004150075a7 */ /* 0x0044e400080011ff */
[----:B---3--:R-:W-:Y:S05]  /*b7e0*/  @!P0 NANOSLEEP.SYNCS 0x989680 ;  /* 0x009896800000895d */ /* 0x008fea0003900000 */
[----:B------:R-:W3:Y:S02]  /*b7f0*/  @!P0 SYNCS.PHASECHK.TRANS64 P0, [R21+URZ+0x20], R4 ;  /* 0x00002004150085a7 */ /* 0x000ee400080010ff */
[----:B---3--:R-:W-:Y:S05]  /*b800*/  @!P0 BRA `(.L_x_154) ;  /* 0xfffffffc00f08947 */ /* 0x008fea000383ffff */
[----:B------:R-:W-:Y:S05]  /*b810*/  BRA `(.L_x_153) ;  /* 0xffffffe000507947 */ /* 0x000fea000383ffff */
.L_x_162:
[----:B--2---:R2:W3:Y:S02]  /*b820*/  SYNCS.PHASECHK.TRANS64.TRYWAIT P0, [R21+URZ+0x20], R92 ;  /* 0x0000205c150075a7 */ /* 0x0044e400080011ff */
[----:B---3--:R-:W-:Y:S05]  /*b830*/  @!P0 NANOSLEEP.SYNCS 0x989680 ;  /* 0x009896800000895d */ /* 0x008fea0003900000 */
[----:B------:R-:W3:Y:S02]  /*b840*/  @!P0 SYNCS.PHASECHK.TRANS64 P0, [R21+URZ+0x20], R92 ;  /* 0x0000205c150085a7 */ /* 0x000ee400080010ff */
[----:B---3--:R-:W-:Y:S05]  /*b850*/  @!P0 BRA `(.L_x_162) ;  /* 0xfffffffc00f08947 */ /* 0x008fea000383ffff */
[----:B------:R-:W-:Y:S05]  /*b860*/  BRA `(.L_x_161) ;  /* 0xffffffe800287947 */ /* 0x000fea000383ffff */
        .weak           $__internal_0_$__cuda_sm10x_tcgen05_guardrail_trap_col_being_dealloced_not_returned_by_alloc
        .type           $__internal_0_$__cuda_sm10x_tcgen05_guardrail_trap_col_being_dealloced_not_returned_by_alloc,@function
        .size           $__internal_0_$__cuda_sm10x_tcgen05_guardrail_trap_col_being_dealloced_not_returned_by_alloc,($__internal_1_$__cuda_sm10x_tcgen05_guardrail_trap_phase_invalid_during_alloc - $__internal_0_$__cuda_sm10x_tcgen05_guardrail_trap_col_being_dealloced_not_returned_by_alloc)
$__internal_0_$__cuda_sm10x_tcgen05_guardrail_trap_col_being_dealloced_not_returned_by_alloc:
[----:B------:R-:W-:Y:S05]  /*b870*/  BPT.TRAP 0x1 ;  /* 0x000000040000795c */ /* 0x000fea0000300000 */
[----:B------:R-:W-:-:S04]  /*b880*/  HFMA2 R3, -RZ, RZ, 0, 0 ;  /* 0x00000000ff037431 */ /* 0x000fc800000001ff */
[----:B------:R-:W-:Y:S05]  /*b890*/  RET.REL.NODEC R2 `(_ZN7cutlass13device_kernelINS_4gemm6kernel13GemmUniversalIN4cute5tupleIJiiiiEEENS1_10collective13CollectiveMmaINS1_35MainloopSm100TmaUmmaWarpSpecializedILi2ELi2ELi4ENS5_IJNS4_1CILi8EEENSA_ILi1EEESC_EEEEENS5_IJNSA_ILi64EEENSA_ILi256EEESF_EEEfNS5_IJlSC_lEEEfSI_NS4_8TiledMMAINS4_8MMA_AtomIJNS4_17SM100_MMA_TF32_SSINS_10tfloat32_tESM_fLi64ELi256ELNS4_4UMMA5MajorE0ELSO_0ELNSN_7ScaleInE0ELSP_0EEEEEENS4_6LayoutINS5_IJSC_SC_SC_EEENS5_IJNSA_ILi0EEESU_SU_EEEEENS5_IJNS4_10UnderscoreESX_SX_EEEEENS4_13SM90_TMA_LOADENS4_14ComposedLayoutINS4_7SwizzleILi3ELi4ELi3EEENS4_18smem_ptr_flag_bitsILi32EEENSS_INS5_IJSB_NSA_ILi32EEEEEENS5_IJS16_SC_EEEEEEEvNS4_8identityENS4_23SM90_TMA_LOAD_MULTICASTES1A_vS1B_EENS_8epilogue10collective18CollectiveEpilogueINS1E_23Sm100TmaWarpSpecializedILi4ELi2ELi16ELb1ELb0EEEJSH_NS5_IJNSS_ISF_SC_EENSS_IS16_SC_EEEEEfSI_fSI_NS1E_6fusion15FusionCallbacksIS1I_NS1M_17LinearCombinationIffffLNS_15FloatRoundStyleE2EEESH_S1L_JEEENS4_5SM1004TMEM4LOAD26SM100_TMEM_LOAD_16dp128b8xES10_S1A_NS4_17SM75_U32x4_LDSM_NENS4_14SM90_TMA_STOREES1A_NS4_17SM90_U32x4_STSM_NENS4_39AutoVectorizingCopyWithAssumedAlignmentILi128EEEEEEvvEEEEvNT_6ParamsE) ;  /* 0xffffff4402d87950 */ /* 0x000fea0003c3ffff */
        .weak           $__internal_1_$__cuda_sm10x_tcgen05_guardrail_trap_phase_invalid_during_alloc
        .type           $__internal_1_$__cuda_sm10x_tcgen05_guardrail_trap_phase_invalid_during_alloc,@function
        .size           $__internal_1_$__cuda_sm10x_tcgen05_guardrail_trap_phase_invalid_during_alloc,($__internal_2_$__cuda_sm10x_tcgen05_guardrail_trap_unallocated_columns_being_dealloced - $__internal_1_$__cuda_sm10x_tcgen05_guardrail_trap_phase_invalid_during_alloc)
$__internal_1_$__cuda_sm10x_tcgen05_guardrail_trap_phase_invalid_during_alloc:
[----:B------:R-:W-:Y:S05]  /*b8a0*/  BPT.TRAP 0x1 ;  /* 0x000000040000795c */ /* 0x000fea0000300000 */
[----:B------:R-:W-:-:S04]  /*b8b0*/  MOV R5, 0x0 ;  /* 0x0000000000057802 */ /* 0x000fc80000000f00 */
[----:B------:R-:W-:Y:S05]  /*b8c0*/  RET.REL.NODEC R4 `(_ZN7cutlass13device_kernelINS_4gemm6kernel13GemmUniversalIN4cute5tupleIJiiiiEEENS1_10collective13CollectiveMmaINS1_35MainloopSm100TmaUmmaWarpSpecializedILi2ELi2ELi4ENS5_IJNS4_1CILi8EEENSA_ILi1EEESC_EEEEENS5_IJNSA_ILi64EEENSA_ILi256EEESF_EEEfNS5_IJlSC_lEEEfSI_NS4_8TiledMMAINS4_8MMA_AtomIJNS4_17SM100_MMA_TF32_SSINS_10tfloat32_tESM_fLi64ELi256ELNS4_4UMMA5MajorE0ELSO_0ELNSN_7ScaleInE0ELSP_0EEEEEENS4_6LayoutINS5_IJSC_SC_SC_EEENS5_IJNSA_ILi0EEESU_SU_EEEEENS5_IJNS4_10UnderscoreESX_SX_EEEEENS4_13SM90_TMA_LOADENS4_14ComposedLayoutINS4_7SwizzleILi3ELi4ELi3EEENS4_18smem_ptr_flag_bitsILi32EEENSS_INS5_IJSB_NSA_ILi32EEEEEENS5_IJS16_SC_EEEEEEEvNS4_8identityENS4_23SM90_TMA_LOAD_MULTICASTES1A_vS1B_EENS_8epilogue10collective18CollectiveEpilogueINS1E_23Sm100TmaWarpSpecializedILi4ELi2ELi16ELb1ELb0EEEJSH_NS5_IJNSS_ISF_SC_EENSS_IS16_SC_EEEEEfSI_fSI_NS1E_6fusion15FusionCallbacksIS1I_NS1M_17LinearCombinationIffffLNS_15FloatRoundStyleE2EEESH_S1L_JEEENS4_5SM1004TMEM4LOAD26SM100_TMEM_LOAD_16dp128b8xES10_S1A_NS4_17SM75_U32x4_LDSM_NENS4_14SM90_TMA_STOREES1A_NS4_17SM90_U32x4_STSM_NENS4_39AutoVectorizingCopyWithAssumedAlignmentILi128EEEEEEvvEEEEvNT_6ParamsE) ;  /* 0xffffff4404cc7950 */ /* 0x000fea0003c3ffff */
        .weak           $__internal_2_$__cuda_sm10x_tcgen05_guardrail_trap_unallocated_columns_being_dealloced
        .type           $__internal_2_$__cuda_sm10x_tcgen05_guardrail_trap_unallocated_columns_being_dealloced,@function
        .size           $__internal_2_$__cuda_sm10x_tcgen05_guardrail_trap_unallocated_columns_being_dealloced,(.L_x_221 - $__internal_2_$__cuda_sm10x_tcgen05_guardrail_trap_unallocated_columns_being_dealloced)
$__internal_2_$__cuda_sm10x_tcgen05_guardrail_trap_unallocated_columns_being_dealloced:
[----:B------:R-:W-:Y:S05]  /*b8d0*/  BPT.TRAP 0x1 ;  /* 0x000000040000795c */ /* 0x000fea0000300000 */
[----:B------:R-:W-:-:S04]  /*b8e0*/  HFMA2 R3, -RZ, RZ, 0, 0 ;  /* 0x00000000ff037431 */ /* 0x000fc800000001ff */
[----:B------:R-:W-:Y:S05]  /*b8f0*/  RET.REL.NODEC R2 `(_ZN7cutlass13device_kernelINS_4gemm6kernel13GemmUniversalIN4cute5tupleIJiiiiEEENS1_10collective13CollectiveMmaINS1_35MainloopSm100TmaUmmaWarpSpecializedILi2ELi2ELi4ENS5_IJNS4_1CILi8EEENSA_ILi1EEESC_EEEEENS5_IJNSA_ILi64EEENSA_ILi256EEESF_EEEfNS5_IJlSC_lEEEfSI_NS4_8TiledMMAINS4_8MMA_AtomIJNS4_17SM100_MMA_TF32_SSINS_10tfloat32_tESM_fLi64ELi256ELNS4_4UMMA5MajorE0ELSO_0ELNSN_7ScaleInE0ELSP_0EEEEEENS4_6LayoutINS5_IJSC_SC_SC_EEENS5_IJNSA_ILi0EEESU_SU_EEEEENS5_IJNS4_10UnderscoreESX_SX_EEEEENS4_13SM90_TMA_LOADENS4_14ComposedLayoutINS4_7SwizzleILi3ELi4ELi3EEENS4_18smem_ptr_flag_bitsILi32EEENSS_INS5_IJSB_NSA_ILi32EEEEEENS5_IJS16_SC_EEEEEEEvNS4_8identityENS4_23SM90_TMA_LOAD_MULTICASTES1A_vS1B_EENS_8epilogue10collective18CollectiveEpilogueINS1E_23Sm100TmaWarpSpecializedILi4ELi2ELi16ELb1ELb0EEEJSH_NS5_IJNSS_ISF_SC_EENSS_IS16_SC_EEEEEfSI_fSI_NS1E_6fusion15FusionCallbacksIS1I_NS1M_17LinearCombinationIffffLNS_15FloatRoundStyleE2EEESH_S1L_JEEENS4_5SM1004TMEM4LOAD26SM100_TMEM_LOAD_16dp128b8xES10_S1A_NS4_17SM75_U32x4_LDSM_NENS4_14SM90_TMA_STOREES1A_NS4_17SM90_U32x4_STSM_NENS4_39AutoVectorizingCopyWithAssumedAlignmentILi128EEEEEEvvEEEEvNT_6ParamsE) ;  /* 0xffffff4402c07950 */ /* 0x000fea0003c3ffff */
.L_x_220:
[----:B------:R-:W-:-:S00]  /*b900*/  BRA `(.L_x_220) ;  /* 0xfffffffc00fc7947 */ /* 0x000fc0000383ffff */
[----:B------:R-:W-:-:S00]  /*b910*/  NOP ;  /* 0x0000000000007918 */ /* 0x000fc00000000000 */
        /* <DEDUP_REMOVED lines=14> */
.L_x_221:


//--------------------- .nv.global.init           --------------------------
	.section	.nv.global.init,"aw",@progbits
.nv.global.init:
	.type		$str$27,@object
	.size		$str$27,($str$28 - $str$27)
$str$27:
        /*0000*/ 	.byte	0x28, 0x61, 0x64, 0x64, 0x72, 0x65, 0x73, 0x73, 0x20, 0x26, 0x20, 0x6d, 0x61, 0x73, 0x6b, 0x29
        /*0010*/ 	.byte	0x20, 0x3d, 0x3d, 0x20, 0x30, 0x00
	.type		$str$28,@object
	.size		$str$28,($str$26 - $str$28)
$str$28:
        /*0016*/ 	.byte	0x2f, 0x74, 0x6d, 0x70, 0x2f, 0x63, 0x75, 0x74, 0x6c, 0x61, 0x73, 0x73, 0x5f, 0x73, 0x77, 0x65
        /*0026*/ 	.byte	0x65, 0x70, 0x5f, 0x73, 0x72, 0x63, 0x2f, 0x69, 0x6e, 0x63, 0x6c, 0x75, 0x64, 0x65, 0x2f, 0x63
        /*0036*/ 	.byte	0x75, 0x74, 0x65, 0x2f, 0x70, 0x6f, 0x69, 0x6e, 0x74, 0x65, 0x72, 0x5f, 0x66, 0x6c, 0x61, 0x67
        /*0046*/ 	.byte	0x67, 0x65, 0x64, 0x2e, 0x68, 0x70, 0x70, 0x00
	.type		$str$26,@object
	.size		$str$26,($str$25 - $str$26)
$str$26:
        /*004e*/ 	.byte	0x2f, 0x74, 0x6d, 0x70, 0x2f, 0x63, 0x75, 0x74, 0x6c, 0x61, 0x73, 0x73, 0x5f, 0x73, 0x77, 0x65
        /*005e*/ 	.byte	0x65, 0x70, 0x5f, 0x73, 0x72, 0x63, 0x2f, 0x69, 0x6e, 0x63, 0x6c, 0x75, 0x64, 0x65, 0x2f, 0x63
        /*006e*/ 	.byte	0x75, 0x74, 0x65, 0x2f, 0x61, 0x74, 0x6f, 0x6d, 0x2f, 0x63, 0x6f, 0x70, 0x79, 0x5f, 0x74, 0x72
        /*007e*/ 	.byte	0x61, 0x69, 0x74, 0x73, 0x5f, 0x73, 0x6d, 0x31, 0x30, 0x30, 0x2e, 0x68, 0x70, 0x70, 0x00
	.type		$str$25,@object
	.size		$str$25,(__unnamed_1 - $str$25)
$str$25:
        /*008d*/ 	.byte	0x28, 0x28, 0x75, 0x69, 0x6e, 0x74, 0x33, 0x32, 0x5f, 0x74, 0x28, 0x74, 0x68, 0x72, 0x65, 0x61
        /*009d*/ 	.byte	0x64, 0x49, 0x64, 0x78, 0x2e, 0x78, 0x29, 0x20, 0x2f, 0x20, 0x33, 0x32, 0x29, 0x20, 0x25, 0x20
        /*00ad*/ 	.byte	0x34, 0x29, 0x20, 0x3d, 0x3d, 0x20, 0x28, 0x28, 0x28, 0x74, 0x6d, 0x65, 0x6d, 0x5f, 0x61, 0x64
        /*00bd*/ 	.byte	0x64, 0x72, 0x20, 0x3e, 0x3e, 0x20, 0x31, 0x36, 0x29, 0x20, 0x2f, 0x20, 0x33, 0x32, 0x29, 0x20
        /*00cd*/ 	.byte	0x25, 0x20, 0x34, 0x29, 0x00
	.type		__unnamed_1,@object
	.size		__unnamed_1,(__unnamed_2 - __unnamed_1)
__unnamed_1:
        /*00d2*/ 	.byte	0x61, 0x75, 0x74, 0x6f, 0x20, 0x63, 0x75, 0x74, 0x65, 0x3a, 0x3a, 0x61, 0x73, 0x5f, 0x70, 0x6f
        /* <DEDUP_REMOVED lines=23> */
        /*0252*/ 	.byte	0x3c, 0x32, 0x30, 0x34, 0x38, 0x3e, 0x3e, 0x3e, 0x3e, 0x5d, 0x00
	.type		__unnamed_2,@object
	.size		__unnamed_2,(.L_2 - __unnamed_2)
__unnamed_2:
        /* <DEDUP_REMOVED lines=45> */
        /*052d*/ 	.byte	0x3e, 0x3e, 0x3e, 0x5d, 0x00
.L_2:


//--------------------- .nv.shared._ZN7cutlass13device_kernelINS_4gemm6kernel13GemmUniversalIN4cute5tupleIJiiiiEEENS1_10collective13CollectiveMmaINS1_35MainloopSm100TmaUmmaWarpSpecializedILi2ELi2ELi4ENS5_IJNS4_1CILi8EEENSA_ILi1EEESC_EEEEENS5_IJNSA_ILi64EEENSA_ILi256EEESF_EEEfNS5_IJlSC_lEEEfSI_NS4_8TiledMMAINS4_8MMA_AtomIJNS4_17SM100_MMA_TF32_SSINS_10tfloat32_tESM_fLi64ELi256ELNS4_4UMMA5MajorE0ELSO_0ELNSN_7ScaleInE0ELSP_0EEEEEENS4_6LayoutINS5_IJSC_SC_SC_EEENS5_IJNSA_ILi0EEESU_SU_EEEEENS5_IJNS4_10UnderscoreESX_SX_EEEEENS4_13SM90_TMA_LOADENS4_14ComposedLayoutINS4_7SwizzleILi3ELi4ELi3EEENS4_18smem_ptr_flag_bitsILi32EEENSS_INS5_IJSB_NSA_ILi32EEEEEENS5_IJS16_SC_EEEEEEEvNS4_8identityENS4_23SM90_TMA_LOAD_MULTICASTES1A_vS1B_EENS_8epilogue10collective18CollectiveEpilogueINS1E_23Sm100TmaWarpSpecializedILi4ELi2ELi16ELb1ELb0EEEJSH_NS5_IJNSS_ISF_SC_EENSS_IS16_SC_EEEEEfSI_fSI_NS1E_6fusion15FusionCallbacksIS1I_NS1M_17LinearCombinationIffffLNS_15FloatRoundStyleE2EEESH_S1L_JEEENS4_5SM1004TMEM4LOAD26SM100_TMEM_LOAD_16dp128b8xES10_S1A_NS4_17SM75_U32x4_LDSM_NENS4_14SM90_TMA_STOREES1A_NS4_17SM90_U32x4_STSM_NENS4_39AutoVectorizingCopyWithAssumedAlignmentILi128EEEEEEvvEEEEvNT_6ParamsE --------------------------
	.section	.nv.shared._ZN7cutlass13device_kernelINS_4gemm6kernel13GemmUniversalIN4cute5tupleIJiiiiEEENS1_10collective13CollectiveMmaINS1_35MainloopSm100TmaUmmaWarpSpecializedILi2ELi2ELi4ENS5_IJNS4_1CILi8EEENSA_ILi1EEESC_EEEEENS5_IJNSA_ILi64EEENSA_ILi256EEESF_EEEfNS5_IJlSC_lEEEfSI_NS4_8TiledMMAINS4_8MMA_AtomIJNS4_17SM100_MMA_TF32_SSINS_10tfloat32_tESM_fLi64ELi256ELNS4_4UMMA5MajorE0ELSO_0ELNSN_7ScaleInE0ELSP_0EEEEEENS4_6LayoutINS5_IJSC_SC_SC_EEENS5_IJNSA_ILi0EEESU_SU_EEEEENS5_IJNS4_10UnderscoreESX_SX_EEEEENS4_13SM90_TMA_LOADENS4_14ComposedLayoutINS4_7SwizzleILi3ELi4ELi3EEENS4_18smem_ptr_flag_bitsILi32EEENSS_INS5_IJSB_NSA_ILi32EEEEEENS5_IJS16_SC_EEEEEEEvNS4_8identityENS4_23SM90_TMA_LOAD_MULTICASTES1A_vS1B_EENS_8epilogue10collective18CollectiveEpilogueINS1E_23Sm100TmaWarpSpecializedILi4ELi2ELi16ELb1ELb0EEEJSH_NS5_IJNSS_ISF_SC_EENSS_IS16_SC_EEEEEfSI_fSI_NS1E_6fusion15FusionCallbacksIS1I_NS1M_17LinearCombinationIffffLNS_15FloatRoundStyleE2EEESH_S1L_JEEENS4_5SM1004TMEM4LOAD26SM100_TMEM_LOAD_16dp128b8xES10_S1A_NS4_17SM75_U32x4_LDSM_NENS4_14SM90_TMA_STOREES1A_NS4_17SM90_U32x4_STSM_NENS4_39AutoVectorizingCopyWithAssumedAlignmentILi128EEEEEEvvEEEEvNT_6ParamsE,"aw",@nobits
	.sectionflags	@""
	.align	16
	.zero		1024


//--------------------- .nv.shared.reserved.0     --------------------------
	.section	.nv.shared.reserved.0,"aw",@nobits
	.weak		__nv_reservedSMEM_offset_0_alias
	.size		__nv_reservedSMEM_offset_0_alias, 0, 64
	.other		__nv_reservedSMEM_offset_0_alias,@"STO_CUDA_RESERVED_SHARED STV_DEFAULT"
__nv_reservedSMEM_offset_0_alias:
	.zero		0
.nv.shared.reserved.0:
	.zero		64
	.weak		__nv_reservedSMEM_tcgen05_partition
	.type		__nv_reservedSMEM_tcgen05_partition,@object
	.size		__nv_reservedSMEM_tcgen05_partition,(.L_0 - __nv_reservedSMEM_tcgen05_partition)
__nv_reservedSMEM_tcgen05_partition:
	.zero		32
.L_0:


//--------------------- .nv.global                --------------------------
	.section	.nv.global,"aw",@nobits
.nv.global:
	.type		_ZN40_INTERNAL_180be310_4_k_cu_0c280111_177904cute1_E,@object
	.size		_ZN40_INTERNAL_180be310_4_k_cu_0c280111_177904cute1_E,(_ZN40_INTERNAL_180be310_4_k_cu_0c280111_177904cuda3std3__45__cpo6cbeginE - _ZN40_INTERNAL_180be310_4_k_cu_0c280111_177904cute1_E)
_ZN40_INTERNAL_180be310_4_k_cu_0c280111_177904cute1_E:
	.zero		1
	.type		_ZN40_INTERNAL_180be310_4_k_cu_0c280111_177904cuda3std3__45__cpo6cbeginE,@object
	.size		_ZN40_INTERNAL_180be310_4_k_cu_0c280111_177904cuda3std3__45__cpo6cbeginE,(_ZN40_INTERNAL_180be310_4_k_cu_0c280111_177904cuda3std3__48in_placeE - _ZN40_INTERNAL_180be310_4_k_cu_0c280111_177904cuda3std3__45__cpo6cbeginE)
_ZN40_INTERNAL_180be310_4_k_cu_0c280111_177904cuda3std3__45__cpo6cbeginE:
	.zero		1
	.type		_ZN40_INTERNAL_180be310_4_k_cu_0c280111_177904cuda3std3__48in_placeE,@object
	.size		_ZN40_INTERNAL_180be310_4_k_cu_0c280111_177904cuda3std3__48in_placeE,(_ZN40_INTERNAL_180be310_4_k_cu_0c280111_177904cuda3std6ranges3__45__cpo9iter_moveE - _ZN40_INTERNAL_180be310_4_k_cu_0c280111_177904cuda3std3__48in_placeE)
_ZN40_INTERNAL_180be310_4_k_cu_0c280111_177904cuda3std3__48in_placeE:
	.zero		1
	.type		_ZN40_INTERNAL_180be310_4_k_cu_0c280111_177904cuda3std6ranges3__45__cpo9iter_moveE,@object
	.size		_ZN40_INTERNAL_180be310_4_k_cu_0c280111_177904cuda3std6ranges3__45__cpo9iter_moveE,(_ZN40_INTERNAL_180be310_4_k_cu_0c280111_177904cuda3std3__45__cpo5beginE - _ZN40_INTERNAL_180be310_4_k_cu_0c280111_177904cuda3std6ranges3__45__cpo9iter_moveE)
_ZN40_INTERNAL_180be310_4_k_cu_0c280111_177904cuda3std6ranges3__45__cpo9iter_moveE:
	.zero		1
	.type		_ZN40_INTERNAL_180be310_4_k_cu_0c280111_177904cuda3std3__45__cpo5beginE,@object
	.size		_ZN40_INTERNAL_180be310_4_k_cu_0c280111_177904cuda3std3__45__cpo5beginE,(_ZN40_INTERNAL_180be310_4_k_cu_0c280111_177904cuda3std3__442_GLOBAL__N__180be310_4_k_cu_0c280111_177906ignoreE - _ZN40_INTERNAL_180be310_4_k_cu_0c280111_177904cuda3std3__45__cpo5beginE)
_ZN40_INTERNAL_180be310_4_k_cu_0c280111_177904cuda3std3__45__cpo5beginE:
	.zero		1
	.type		_ZN40_INTERNAL_180be310_4_k_cu_0c280111_177904cuda3std3__442_GLOBAL__N__180be310_4_k_cu_0c280111_177906ignoreE,@object
	.size		_ZN40_INTERNAL_180be310_4_k_cu_0c280111_177904cuda3std3__442_GLOBAL__N__180be310_4_k_cu_0c280111_177906ignoreE,(_ZN40_INTERNAL_180be310_4_k_cu_0c280111_177904cute7productE - _ZN40_INTERNAL_180be310_4_k_cu_0c280111_177904cuda3std3__442_GLOBAL__N__180be310_4_k_cu_0c280111_177906ignoreE)
_ZN40_INTERNAL_180be310_4_k_cu_0c280111_177904cuda3std3__442_GLOBAL__N__180be310_4_k_cu_0c280111_177906ignoreE:
	.zero		1
	.type		_ZN40_INTERNAL_180be310_4_k_cu_0c280111_177904cute7productE,@object
	.size		_ZN40_INTERNAL_180be310_4_k_cu_0c280111_177904cute7productE,(_ZN40_INTERNAL_180be310_4_k_cu_0c280111_177904cuda3std3__45__cpo3endE - _ZN40_INTERNAL_180be310_4_k_cu_0c280111_177904cute7productE)
_ZN40_INTERNAL_180be310_4_k_cu_0c280111_177904cute7productE:
	.zero		1
	.type		_ZN40_INTERNAL_180be310_4_k_cu_0c280111_177904cuda3std3__45__cpo3endE,@object
	.size		_ZN40_INTERNAL_180be310_4_k_cu_0c280111_177904cuda3std3__45__cpo3endE,(_ZN40_INTERNAL_180be310_4_k_cu_0c280111_177904cuda3std3__419piecewise_constructE - _ZN40_INTERNAL_180be310_4_k_cu_0c280111_177904cuda3std3__45__cpo3endE)
_ZN40_INTERNAL_180be310_4_k_cu_0c280111_177904cuda3std3__45__cpo3endE:
	.zero		1
	.type		_ZN40_INTERNAL_180be310_4_k_cu_0c280111_177904cuda3std3__419piecewise_constructE,@object
	.size		_ZN40_INTERNAL_180be310_4_k_cu_0c280111_177904cuda3std3__419piecewise_constructE,(_ZN40_INTERNAL_180be310_4_k_cu_0c280111_177904cuda3std3__45__cpo4cendE - _ZN40_INTERNAL_180be310_4_k_cu_0c280111_177904cuda3std3__419piecewise_constructE)
_ZN40_INTERNAL_180be310_4_k_cu_0c280111_177904cuda3std3__419piecewise_constructE:
	.zero		1
	.type		_ZN40_INTERNAL_180be310_4_k_cu_0c280111_177904cuda3std3__45__cpo4cendE,@object
	.size		_ZN40_INTERNAL_180be310_4_k_cu_0c280111_177904cuda3std3__45__cpo4cendE,(_ZN40_INTERNAL_180be310_4_k_cu_0c280111_177904cuda3std6ranges3__45__cpo4swapE - _ZN40_INTERNAL_180be310_4_k_cu_0c280111_177904cuda3std3__45__cpo4cendE)
_ZN40_INTERNAL_180be310_4_k_cu_0c280111_177904cuda3std3__45__cpo4cendE:
	.zero		1
	.type		_ZN40_INTERNAL_180be310_4_k_cu_0c280111_177904cuda3std6ranges3__45__cpo4swapE,@object
	.size		_ZN40_INTERNAL_180be310_4_k_cu_0c280111_177904cuda3std6ranges3__45__cpo4swapE,(.L_10 - _ZN40_INTERNAL_180be310_4_k_cu_0c280111_177904cuda3std6ranges3__45__cpo4swapE)
_ZN40_INTERNAL_180be310_4_k_cu_0c280111_177904cuda3std6ranges3__45__cpo4swapE:
	.zero		1
.L_10:


//--------------------- .nv.constant0._ZN7cutlass13device_kernelINS_4gemm6kernel13GemmUniversalIN4cute5tupleIJiiiiEEENS1_10collective13CollectiveMmaINS1_35MainloopSm100TmaUmmaWarpSpecializedILi2ELi2ELi4ENS5_IJNS4_1CILi8EEENSA_ILi1EEESC_EEEEENS5_IJNSA_ILi64EEENSA_ILi256EEESF_EEEfNS5_IJlSC_lEEEfSI_NS4_8TiledMMAINS4_8MMA_AtomIJNS4_17SM100_MMA_TF32_SSINS_10tfloat32_tESM_fLi64ELi256ELNS4_4UMMA5MajorE0ELSO_0ELNSN_7ScaleInE0ELSP_0EEEEEENS4_6LayoutINS5_IJSC_SC_SC_EEENS5_IJNSA_ILi0EEESU_SU_EEEEENS5_IJNS4_10UnderscoreESX_SX_EEEEENS4_13SM90_TMA_LOADENS4_14ComposedLayoutINS4_7SwizzleILi3ELi4ELi3EEENS4_18smem_ptr_flag_bitsILi32EEENSS_INS5_IJSB_NSA_ILi32EEEEEENS5_IJS16_SC_EEEEEEEvNS4_8identityENS4_23SM90_TMA_LOAD_MULTICASTES1A_vS1B_EENS_8epilogue10collective18CollectiveEpilogueINS1E_23Sm100TmaWarpSpecializedILi4ELi2ELi16ELb1ELb0EEEJSH_NS5_IJNSS_ISF_SC_EENSS_IS16_SC_EEEEEfSI_fSI_NS1E_6fusion15FusionCallbacksIS1I_NS1M_17LinearCombinationIffffLNS_15FloatRoundStyleE2EEESH_S1L_JEEENS4_5SM1004TMEM4LOAD26SM100_TMEM_LOAD_16dp128b8xES10_S1A_NS4_17SM75_U32x4_LDSM_NENS4_14SM90_TMA_STOREES1A_NS4_17SM90_U32x4_STSM_NENS4_39AutoVectorizingCopyWithAssumedAlignmentILi128EEEEEEvvEEEEvNT_6ParamsE --------------------------
	.section	.nv.constant0._ZN7cutlass13device_kernelINS_4gemm6kernel13GemmUniversalIN4cute5tupleIJiiiiEEENS1_10collective13CollectiveMmaINS1_35MainloopSm100TmaUmmaWarpSpecializedILi2ELi2ELi4ENS5_IJNS4_1CILi8EEENSA_ILi1EEESC_EEEEENS5_IJNSA_ILi64EEENSA_ILi256EEESF_EEEfNS5_IJlSC_lEEEfSI_NS4_8TiledMMAINS4_8MMA_AtomIJNS4_17SM100_MMA_TF32_SSINS_10tfloat32_tESM_fLi64ELi256ELNS4_4UMMA5MajorE0ELSO_0ELNSN_7ScaleInE0ELSP_0EEEEEENS4_6LayoutINS5_IJSC_SC_SC_EEENS5_IJNSA_ILi0EEESU_SU_EEEEENS5_IJNS4_10UnderscoreESX_SX_EEEEENS4_13SM90_TMA_LOADENS4_14ComposedLayoutINS4_7SwizzleILi3ELi4ELi3EEENS4_18smem_ptr_flag_bitsILi32EEENSS_INS5_IJSB_NSA_ILi32EEEEEENS5_IJS16_SC_EEEEEEEvNS4_8identityENS4_23SM90_TMA_LOAD_MULTICASTES1A_vS1B_EENS_8epilogue10collective18CollectiveEpilogueINS1E_23Sm100TmaWarpSpecializedILi4ELi2ELi16ELb1ELb0EEEJSH_NS5_IJNSS_ISF_SC_EENSS_IS16_SC_EEEEEfSI_fSI_NS1E_6fusion15FusionCallbacksIS1I_NS1M_17LinearCombinationIffffLNS_15FloatRoundStyleE2EEESH_S1L_JEEENS4_5SM1004TMEM4LOAD26SM100_TMEM_LOAD_16dp128b8xES10_S1A_NS4_17SM75_U32x4_LDSM_NENS4_14SM90_TMA_STOREES1A_NS4_17SM90_U32x4_STSM_NENS4_39AutoVectorizingCopyWithAssumedAlignmentILi128EEEEEEvvEEEEvNT_6ParamsE,"a",@progbits
	.sectionflags	@""
	.align	4
.nv.constant0._ZN7cutlass13device_kernelINS_4gemm6kernel13GemmUniversalIN4cute5tupleIJiiiiEEENS1_10collective13CollectiveMmaINS1_35MainloopSm100TmaUmmaWarpSpecializedILi2ELi2ELi4ENS5_IJNS4_1CILi8EEENSA_ILi1EEESC_EEEEENS5_IJNSA_ILi64EEENSA_ILi256EEESF_EEEfNS5_IJlSC_lEEEfSI_NS4_8TiledMMAINS4_8MMA_AtomIJNS4_17SM100_MMA_TF32_SSINS_10tfloat32_tESM_fLi64ELi256ELNS4_4UMMA5MajorE0ELSO_0ELNSN_7ScaleInE0ELSP_0EEEEEENS4_6LayoutINS5_IJSC_SC_SC_EEENS5_IJNSA_ILi0EEESU_SU_EEEEENS5_IJNS4_10UnderscoreESX_SX_EEEEENS4_13SM90_TMA_LOADENS4_14ComposedLayoutINS4_7SwizzleILi3ELi4ELi3EEENS4_18smem_ptr_flag_bitsILi32EEENSS_INS5_IJSB_NSA_ILi32EEEEEENS5_IJS16_SC_EEEEEEEvNS4_8identityENS4_23SM90_TMA_LOAD_MULTICASTES1A_vS1B_EENS_8epilogue10collective18CollectiveEpilogueINS1E_23Sm100TmaWarpSpecializedILi4ELi2ELi16ELb1ELb0EEEJSH_NS5_IJNSS_ISF_SC_EENSS_IS16_SC_EEEEEfSI_fSI_NS1E_6fusion15FusionCallbacksIS1I_NS1M_17LinearCombinationIffffLNS_15FloatRoundStyleE2EEESH_S1L_JEEENS4_5SM1004TMEM4LOAD26SM100_TMEM_LOAD_16dp128b8xES10_S1A_NS4_17SM75_U32x4_LDSM_NENS4_14SM90_TMA_STOREES1A_NS4_17SM90_U32x4_STSM_NENS4_39AutoVectorizingCopyWithAssumedAlignmentILi128EEEEEEvvEEEEvNT_6ParamsE:
	.zero		2944


//--------------------- SYMBOLS --------------------------

	.type		.nv.reservedSmem.offset0,@object
	.size		.nv.reservedSmem.offset0,0x4
	.type		.nv.reservedSmem.cap,@object
	.size		.nv.reservedSmem.cap,0x4
	.type		__assertfail,@function
